	.target	sm_80

	.elftype	@"ET_EXEC"


//--------------------- .note.nv.tkinfo           --------------------------
	.section	.note.nv.tkinfo,"",@"SHT_NOTE"
	.sectionflags	@"SHF_NOTE_NV_TKINFO"
	.tkinfo
        /*0018*/ 	.word	0x00000002
        /*0030*/ 	.string	""
        /*0030*/ 	.string	"ptxas"
        /*0030*/ 	.string	"Cuda compilation tools, release 13.0, V13.0.88"
        /*0030*/ 	.string	"Build cuda_13.0.r13.0/compiler.36424714_0"
        /*0030*/ 	.string	"-v  -suppress-debug-info  -lineinfo  -arch sm_80 "



//--------------------- .note.nv.cuinfo           --------------------------
	.section	.note.nv.cuinfo,"",@"SHT_NOTE"
	.sectionflags	@"SHF_NOTE_NV_CUINFO"
        /*0018*/ 	.short	0x0002
        /*001a*/ 	.short	0x0050
        /*001c*/ 	.short	0x0082
	.zero		2


//--------------------- .nv.info                  --------------------------
	.section	.nv.info,"",@"SHT_CUDA_INFO"
	.align	4


	//----- nvinfo : EIATTR_REGCOUNT
	.align		4
        /*0000*/ 	.byte	0x04, 0x2f
        /*0002*/ 	.short	(.L_2 - .L_1)
	.align		4
.L_1:
        /*0004*/ 	.word	index@(attn_fwd)
        /*0008*/ 	.word	0x00000050


	//----- nvinfo : EIATTR_FRAME_SIZE
	.align		4
.L_2:
        /*000c*/ 	.byte	0x04, 0x11
        /*000e*/ 	.short	(.L_4 - .L_3)
	.align		4
.L_3:
        /*0010*/ 	.word	index@(attn_fwd)
        /*0014*/ 	.word	0x00000000


	//----- nvinfo : EIATTR_MIN_STACK_SIZE
	.align		4
.L_4:
        /*0018*/ 	.byte	0x04, 0x12
        /*001a*/ 	.short	(.L_6 - .L_5)
	.align		4
.L_5:
        /*001c*/ 	.word	index@(attn_fwd)
        /*0020*/ 	.word	0x00000000
.L_6:


//--------------------- .nv.info.attn_fwd         --------------------------
	.section	.nv.info.attn_fwd,"",@"SHT_CUDA_INFO"
	.sectionflags	@""
	.align	4


	//----- nvinfo : EIATTR_CUDA_API_VERSION
	.align		4
        /*0000*/ 	.byte	0x04, 0x37
        /*0002*/ 	.short	(.L_8 - .L_7)
.L_7:
        /*0004*/ 	.word	0x00000082


	//----- nvinfo : EIATTR_SW2861232_WAR
	.align		4
.L_8:
        /*0008*/ 	.byte	0x01, 0x35
	.zero		2


	//----- nvinfo : EIATTR_PARAM_CBANK
	.align		4
        /*000c*/ 	.byte	0x04, 0x0a
        /*000e*/ 	.short	(.L_10 - .L_9)
	.align		4
.L_9:
        /*0010*/ 	.word	index@(.nv.constant0.attn_fwd)
        /*0014*/ 	.short	0x0160
        /*0016*/ 	.short	0x0088


	//----- nvinfo : EIATTR_CBANK_PARAM_SIZE
	.align		4
.L_10:
        /*0018*/ 	.byte	0x03, 0x19
        /*001a*/ 	.short	0x0088


	//----- nvinfo : EIATTR_KPARAM_INFO
	.align		4
        /*001c*/ 	.byte	0x04, 0x17
        /*001e*/ 	.short	(.L_12 - .L_11)
.L_11:
        /*0020*/ 	.word	0x00000000
        /*0024*/ 	.short	0x0019
        /*0026*/ 	.short	0x0080
        /*0028*/ 	.byte	0x00, 0xf4, 0x21, 0x00


	//----- nvinfo : EIATTR_KPARAM_INFO
	.align		4
.L_12:
        /*002c*/ 	.byte	0x04, 0x17
        /*002e*/ 	.short	(.L_14 - .L_13)
.L_13:
        /*0030*/ 	.word	0x00000000
        /*0034*/ 	.short	0x0018
        /*0036*/ 	.short	0x0078
        /*0038*/ 	.byte	0x00, 0xf4, 0x21, 0x00


	//----- nvinfo : EIATTR_KPARAM_INFO
	.align		4
.L_14:
        /*003c*/ 	.byte	0x04, 0x17
        /*003e*/ 	.short	(.L_16 - .L_15)
.L_15:
        /*0040*/ 	.word	0x00000000
        /*0044*/ 	.short	0x0017
        /*0046*/ 	.short	0x0070
        /*0048*/ 	.byte	0x00, 0xf0, 0x11, 0x00


	//----- nvinfo : EIATTR_KPARAM_INFO
	.align		4
.L_16:
        /*004c*/ 	.byte	0x04, 0x17
        /*004e*/ 	.short	(.L_18 - .L_17)
.L_17:
        /*0050*/ 	.word	0x00000000
        /*0054*/ 	.short	0x0016
        /*0056*/ 	.short	0x006c
        /*0058*/ 	.byte	0x00, 0xf0, 0x11, 0x00


	//----- nvinfo : EIATTR_KPARAM_INFO
	.align		4
.L_18:
        /*005c*/ 	.byte	0x04, 0x17
        /*005e*/ 	.short	(.L_20 - .L_19)
.L_19:
        /*0060*/ 	.word	0x00000000
        /*0064*/ 	.short	0x0015
        /*0066*/ 	.short	0x0068
        /*0068*/ 	.byte	0x00, 0xf0, 0x11, 0x00


	//----- nvinfo : EIATTR_KPARAM_INFO
	.align		4
.L_20:
        /*006c*/ 	.byte	0x04, 0x17
        /*006e*/ 	.short	(.L_22 - .L_21)
.L_21:
        /*0070*/ 	.word	0x00000000
        /*0074*/ 	.short	0x0014
        /*0076*/ 	.short	0x0064
        /*0078*/ 	.byte	0x00, 0xf0, 0x11, 0x00


	//----- nvinfo : EIATTR_KPARAM_INFO
	.align		4
.L_22:
        /*007c*/ 	.byte	0x04, 0x17
        /*007e*/ 	.short	(.L_24 - .L_23)
.L_23:
        /*0080*/ 	.word	0x00000000
        /*0084*/ 	.short	0x0013
        /*0086*/ 	.short	0x0060
        /*0088*/ 	.byte	0x00, 0xf0, 0x11, 0x00


	//----- nvinfo : EIATTR_KPARAM_INFO
	.align		4
.L_24:
        /*008c*/ 	.byte	0x04, 0x17
        /*008e*/ 	.short	(.L_26 - .L_25)
.L_25:
        /*0090*/ 	.word	0x00000000
        /*0094*/ 	.short	0x0012
        /*0096*/ 	.short	0x005c
        /*0098*/ 	.byte	0x00, 0xf0, 0x11, 0x00


	//----- nvinfo : EIATTR_KPARAM_INFO
	.align		4
.L_26:
        /*009c*/ 	.byte	0x04, 0x17
        /*009e*/ 	.short	(.L_28 - .L_27)
.L_27:
        /*00a0*/ 	.word	0x00000000
        /*00a4*/ 	.short	0x0011
        /*00a6*/ 	.short	0x0058
        /*00a8*/ 	.byte	0x00, 0xf0, 0x11, 0x00


	//----- nvinfo : EIATTR_KPARAM_INFO
	.align		4
.L_28:
        /*00ac*/ 	.byte	0x04, 0x17
        /*00ae*/ 	.short	(.L_30 - .L_29)
.L_29:
        /*00b0*/ 	.word	0x00000000
        /*00b4*/ 	.short	0x0010
        /*00b6*/ 	.short	0x0054
        /*00b8*/ 	.byte	0x00, 0xf0, 0x11, 0x00


	//----- nvinfo : EIATTR_KPARAM_INFO
	.align		4
.L_30:
        /*00bc*/ 	.byte	0x04, 0x17
        /*00be*/ 	.short	(.L_32 - .L_31)
.L_31:
        /*00c0*/ 	.word	0x00000000
        /*00c4*/ 	.short	0x000f
        /*00c6*/ 	.short	0x0050
        /*00c8*/ 	.byte	0x00, 0xf0, 0x11, 0x00


	//----- nvinfo : EIATTR_KPARAM_INFO
	.align		4
.L_32:
        /*00cc*/ 	.byte	0x04, 0x17
        /*00ce*/ 	.short	(.L_34 - .L_33)
.L_33:
        /*00d0*/ 	.word	0x00000000
        /*00d4*/ 	.short	0x000e
        /*00d6*/ 	.short	0x004c
        /*00d8*/ 	.byte	0x00, 0xf0, 0x11, 0x00


	//----- nvinfo : EIATTR_KPARAM_INFO
	.align		4
.L_34:
        /*00dc*/ 	.byte	0x04, 0x17
        /*00de*/ 	.short	(.L_36 - .L_35)
.L_35:
        /*00e0*/ 	.word	0x00000000
        /*00e4*/ 	.short	0x000d
        /*00e6*/ 	.short	0x0048
        /*00e8*/ 	.byte	0x00, 0xf0, 0x11, 0x00


	//----- nvinfo : EIATTR_KPARAM_INFO
	.align		4
.L_36:
        /*00ec*/ 	.byte	0x04, 0x17
        /*00ee*/ 	.short	(.L_38 - .L_37)
.L_37:
        /*00f0*/ 	.word	0x00000000
        /*00f4*/ 	.short	0x000c
        /*00f6*/ 	.short	0x0044
        /*00f8*/ 	.byte	0x00, 0xf0, 0x11, 0x00


	//----- nvinfo : EIATTR_KPARAM_INFO
	.align		4
.L_38:
        /*00fc*/ 	.byte	0x04, 0x17
        /*00fe*/ 	.short	(.L_40 - .L_39)
.L_39:
        /*0100*/ 	.word	0x00000000
        /*0104*/ 	.short	0x000b
        /*0106*/ 	.short	0x0040
        /*0108*/ 	.byte	0x00, 0xf0, 0x11, 0x00


	//----- nvinfo : EIATTR_KPARAM_INFO
	.align		4
.L_40:
        /*010c*/ 	.byte	0x04, 0x17
        /*010e*/ 	.short	(.L_42 - .L_41)
.L_41:
        /*0110*/ 	.word	0x00000000
        /*0114*/ 	.short	0x000a
        /*0116*/ 	.short	0x003c
        /*0118*/ 	.byte	0x00, 0xf0, 0x11, 0x00


	//----- nvinfo : EIATTR_KPARAM_INFO
	.align		4
.L_42:
        /*011c*/ 	.byte	0x04, 0x17
        /*011e*/ 	.short	(.L_44 - .L_43)
.L_43:
        /*0120*/ 	.word	0x00000000
        /*0124*/ 	.short	0x0009
        /*0126*/ 	.short	0x0038
        /*0128*/ 	.byte	0x00, 0xf0, 0x11, 0x00


	//----- nvinfo : EIATTR_KPARAM_INFO
	.align		4
.L_44:
        /*012c*/ 	.byte	0x04, 0x17
        /*012e*/ 	.short	(.L_46 - .L_45)
.L_45:
        /*0130*/ 	.word	0x00000000
        /*0134*/ 	.short	0x0008
        /*0136*/ 	.short	0x0034
        /*0138*/ 	.byte	0x00, 0xf0, 0x11, 0x00


	//----- nvinfo : EIATTR_KPARAM_INFO
	.align		4
.L_46:
        /*013c*/ 	.byte	0x04, 0x17
        /*013e*/ 	.short	(.L_48 - .L_47)
.L_47:
        /*0140*/ 	.word	0x00000000
        /*0144*/ 	.short	0x0007
        /*0146*/ 	.short	0x0030
        /*0148*/ 	.byte	0x00, 0xf0, 0x11, 0x00


	//----- nvinfo : EIATTR_KPARAM_INFO
	.align		4
.L_48:
        /*014c*/ 	.byte	0x04, 0x17
        /*014e*/ 	.short	(.L_50 - .L_49)
.L_49:
        /*0150*/ 	.word	0x00000000
        /*0154*/ 	.short	0x0006
        /*0156*/ 	.short	0x002c
        /*0158*/ 	.byte	0x00, 0xf0, 0x11, 0x00


	//----- nvinfo : EIATTR_KPARAM_INFO
	.align		4
.L_50:
        /*015c*/ 	.byte	0x04, 0x17
        /*015e*/ 	.short	(.L_52 - .L_51)
.L_51:
        /*0160*/ 	.word	0x00000000
        /*0164*/ 	.short	0x0005
        /*0166*/ 	.short	0x0028
        /*0168*/ 	.byte	0x00, 0xf0, 0x11, 0x00


	//----- nvinfo : EIATTR_KPARAM_INFO
	.align		4
.L_52:
        /*016c*/ 	.byte	0x04, 0x17
        /*016e*/ 	.short	(.L_54 - .L_53)
.L_53:
        /*0170*/ 	.word	0x00000000
        /*0174*/ 	.short	0x0004
        /*0176*/ 	.short	0x0020
        /*0178*/ 	.byte	0x00, 0xf4, 0x21, 0x00


	//----- nvinfo : EIATTR_KPARAM_INFO
	.align		4
.L_54:
        /*017c*/ 	.byte	0x04, 0x17
        /*017e*/ 	.short	(.L_56 - .L_55)
.L_55:
        /*0180*/ 	.word	0x00000000
        /*0184*/ 	.short	0x0003
        /*0186*/ 	.short	0x0018
        /*0188*/ 	.byte	0x00, 0xf4, 0x21, 0x00


	//----- nvinfo : EIATTR_KPARAM_INFO
	.align		4
.L_56:
        /*018c*/ 	.byte	0x04, 0x17
        /*018e*/ 	.short	(.L_58 - .L_57)
.L_57:
        /*0190*/ 	.word	0x00000000
        /*0194*/ 	.short	0x0002
        /*0196*/ 	.short	0x0010
        /*0198*/ 	.byte	0x00, 0xf4, 0x21, 0x00


	//----- nvinfo : EIATTR_KPARAM_INFO
	.align		4
.L_58:
        /*019c*/ 	.byte	0x04, 0x17
        /*019e*/ 	.short	(.L_60 - .L_59)
.L_59:
        /*01a0*/ 	.word	0x00000000
        /*01a4*/ 	.short	0x0001
        /*01a6*/ 	.short	0x0008
        /*01a8*/ 	.byte	0x00, 0xf4, 0x21, 0x00


	//----- nvinfo : EIATTR_KPARAM_INFO
	.align		4
.L_60:
        /*01ac*/ 	.byte	0x04, 0x17
        /*01ae*/ 	.short	(.L_62 - .L_61)
.L_61:
        /*01b0*/ 	.word	0x00000000
        /*01b4*/ 	.short	0x0000
        /*01b6*/ 	.short	0x0000
        /*01b8*/ 	.byte	0x00, 0xf4, 0x21, 0x00


	//----- nvinfo : EIATTR_MAXREG_COUNT
	.align		4
.L_62:
        /*01bc*/ 	.byte	0x03, 0x1b
        /*01be*/ 	.short	0x0080


	//----- nvinfo : EIATTR_NUM_BARRIERS
	.align		4
        /*01c0*/ 	.byte	0x02, 0x4c
        /*01c2*/ 	.byte	0x01
	.zero		1


	//----- nvinfo : EIATTR_MERCURY_ISA_VERSION
	.align		4
        /*01c4*/ 	.byte	0x03, 0x5f
        /*01c6*/ 	.short	0x0000


	//----- nvinfo : EIATTR_COOP_GROUP_MASK_REGIDS
	.align		4
        /*01c8*/ 	.byte	0x04, 0x29
        /*01ca*/ 	.short	(.L_64 - .L_63)


	//   ....[0]....
.L_63:
        /*01cc*/ 	.word	0xffffffff


	//   ....[1]....
        /*01d0*/ 	.word	0xffffffff


	//   ....[2]....
        /*01d4*/ 	.word	0xffffffff


	//   ....[3]....
        /*01d8*/ 	.word	0xffffffff


	//   ....[4]....
        /*01dc*/ 	.word	0xffffffff


	//   ....[5]....
        /*01e0*/ 	.word	0xffffffff


	//   ....[6]....
        /*01e4*/ 	.word	0xffffffff


	//   ....[7]....
        /*01e8*/ 	.word	0xffffffff


	//----- nvinfo : EIATTR_COOP_GROUP_INSTR_OFFSETS
	.align		4
.L_64:
        /*01ec*/ 	.byte	0x04, 0x28
        /*01ee*/ 	.short	(.L_66 - .L_65)


	//   ....[0]....
.L_65:
        /*01f0*/ 	.word	0x00000f70


	//   ....[1]....
        /*01f4*/ 	.word	0x00000f80


	//   ....[2]....
        /*01f8*/ 	.word	0x00000fb0


	//   ....[3]....
        /*01fc*/ 	.word	0x00000fc0


	//   ....[4]....
        /*0200*/ 	.word	0x00001640


	//   ....[5]....
        /*0204*/ 	.word	0x00001650


	//   ....[6]....
        /*0208*/ 	.word	0x000016a0


	//   ....[7]....
        /*020c*/ 	.word	0x000016b0


	//----- nvinfo : EIATTR_EXIT_INSTR_OFFSETS
	.align		4
.L_66:
        /*0210*/ 	.byte	0x04, 0x1c
        /*0212*/ 	.short	(.L_68 - .L_67)


	//   ....[0]....
.L_67:
        /*0214*/ 	.word	0x00002800


	//   ....[1]....
        /*0218*/ 	.word	0x000028a0


	//----- nvinfo : EIATTR_REQNTID
	.align		4
.L_68:
        /*021c*/ 	.byte	0x04, 0x10
        /*021e*/ 	.short	(.L_70 - .L_69)
.L_69:
        /*0220*/ 	.word	0x00000200
        /*0224*/ 	.word	0x00000001
        /*0228*/ 	.word	0x00000001
.L_70:


//--------------------- .nv.callgraph             --------------------------
	.section	.nv.callgraph,"",@"SHT_CUDA_CALLGRAPH"
	.align	4
	.sectionentsize	8
	.align		4
        /*0000*/ 	.word	0x00000000
	.align		4
        /*0004*/ 	.word	0xffffffff
	.align		4
        /*0008*/ 	.word	0x00000000
	.align		4
        /*000c*/ 	.word	0xfffffffe
	.align		4
        /*0010*/ 	.word	0x00000000
	.align		4
        /*0014*/ 	.word	0xfffffffd
	.align		4
        /*0018*/ 	.word	0x00000000
	.align		4
        /*001c*/ 	.word	0xfffffffc


//--------------------- .nv.rel.action            --------------------------
	.section	.nv.rel.action,"",@"SHT_CUDA_RELOCINFO"
	.align	8
	.sectionentsize	8
        /*0000*/ 	.byte	0x73, 0x00, 0x00, 0x00, 0x00, 0x00, 0x00, 0x00, 0x00, 0x00, 0x00, 0x11, 0x25, 0x00, 0x05, 0x36


//--------------------- .nv.constant4             --------------------------
	.section	.nv.constant4,"a",@progbits
	.align	8
	.align		8
.nv.constant4:
        /*0000*/ 	.dword	_$_str


//--------------------- .nv.constant0.attn_fwd    --------------------------
	.section	.nv.constant0.attn_fwd,"a",@progbits
	.sectionflags	@""
	.align	4
.nv.constant0.attn_fwd:
	.zero		488


//--------------------- .text.attn_fwd            --------------------------
	.section	.text.attn_fwd,"ax",@progbits
	.sectioninfo	@"SHI_REGISTERS=80"
	.align	128
        .global         attn_fwd
        .type           attn_fwd,@function
        .size           attn_fwd,(.L_x_3 - attn_fwd)
        .other          attn_fwd,@"STO_CUDA_ENTRY STV_DEFAULT"
attn_fwd:
.text.attn_fwd:
[----:B------:R-:W-:Y:S02]  /*0000*/  MOV R1, c[0x0][0x28] ;  /* 0x00000a0000017a02 */ /* 0x000fe40000000f00 */
[----:B------:R-:W0:Y:S01]  /*0010*/  S2R R0, SR_TID.X ;  /* 0x0000000000007919 */ /* 0x000e220000002100 */
[----:B------:R-:W-:Y:S01]  /*0020*/  MOV R32, c[0x0][0x198] ;  /* 0x0000660000207a02 */ /* 0x000fe20000000f00 */
[----:B------:R-:W-:Y:S02]  /*0030*/  ULDC.64 UR4, c[0x0][0x118] ;  /* 0x0000460000047ab9 */ /* 0x000fe40000000a00 */
[----:B------:R-:W1:Y:S04]  /*0040*/  S2R R51, SR_CTAID.X ;  /* 0x0000000000337919 */ /* 0x000e680000002500 */
[----:B------:R-:W2:Y:S01]  /*0050*/  S2R R50, SR_CTAID.Y ;  /* 0x0000000000327919 */ /* 0x000ea20000002600 */
[----:B0-----:R-:W-:Y:S02]  /*0060*/  LOP3.LUT R16, R0, 0xff, RZ, 0xc0, !PT ;  /* 0x000000ff00107812 */ /* 0x001fe400078ec0ff */
[----:B------:R-:W-:-:S03]  /*0070*/  SHF.R.U32.HI R52, RZ, 0x8, R0 ;  /* 0x00000008ff347819 */ /* 0x000fc60000011600 */
[----:B-1----:R-:W-:Y:S01]  /*0080*/  IMAD R51, R51, 0x100, R16 ;  /* 0x0000010033337824 */ /* 0x002fe200078e0210 */
[----:B------:R-:W-:Y:S01]  /*0090*/  SGXT.U32 R52, R52, 0x1 ;  /* 0x000000013434781a */ /* 0x000fe20000000000 */
[----:B--2---:R-:W-:Y:S02]  /*00a0*/  IMAD R2, R50, c[0x0][0x190], RZ ;  /* 0x0000640032027a24 */ /* 0x004fe400078e02ff */
[----:B------:R-:W-:Y:S02]  /*00b0*/  IMAD R4, R51, c[0x0][0x194], RZ ;  /* 0x0000650033047a24 */ /* 0x000fe400078e02ff */
[----:B------:R-:W-:Y:S02]  /*00c0*/  IMAD R7, R52, c[0x0][0x198], RZ ;  /* 0x0000660034077a24 */ /* 0x000fe400078e02ff */
[----:B------:R-:W-:Y:S01]  /*00d0*/  IMAD.SHL.U32 R3, R2, 0x2, RZ ;  /* 0x0000000202037824 */ /* 0x000fe200078e00ff */
[----:B------:R-:W-:Y:S01]  /*00e0*/  SHF.L.U32 R6, R4, 0x1, RZ ;  /* 0x0000000104067819 */ /* 0x000fe200000006ff */
[----:B------:R-:W-:-:S02]  /*00f0*/  IMAD R8, R32, 0x2, R7 ;  /* 0x0000000220087824 */ /* 0x000fc400078e0207 */
[----:B------:R-:W-:Y:S01]  /*0100*/  IMAD.HI R2, R2, 0x2, RZ ;  /* 0x0000000202027827 */ /* 0x000fe200078e02ff */
[----:B------:R-:W-:Y:S02]  /*0110*/  IADD3 R28, P0, P1, R6, c[0x0][0x160], R3 ;  /* 0x00005800061c7a10 */ /* 0x000fe4000791e003 */
[----:B------:R-:W-:Y:S01]  /*0120*/  LEA R9, R32, R8, 0x1 ;  /* 0x0000000820097211 */ /* 0x000fe200078e08ff */
[----:B------:R-:W-:-:S04]  /*0130*/  IMAD.HI R5, R4, 0x2, RZ ;  /* 0x0000000204057827 */ /* 0x000fc800078e02ff */
[----:B------:R-:W-:Y:S01]  /*0140*/  IMAD R11, R32, 0x2, R9 ;  /* 0x00000002200b7824 */ /* 0x000fe200078e0209 */
[----:B------:R-:W-:Y:S02]  /*0150*/  IADD3.X R30, R5, c[0x0][0x164], R2, P0, P1 ;  /* 0x00005900051e7a10 */ /* 0x000fe400007e2402 */
[CC--:B------:R-:W-:Y:S02]  /*0160*/  LEA R2, P0, R7.reuse, R28.reuse, 0x1 ;  /* 0x0000001c07027211 */ /* 0x0c0fe400078008ff */
[----:B------:R-:W-:Y:S02]  /*0170*/  LEA R4, P1, R8, R28, 0x1 ;  /* 0x0000001c08047211 */ /* 0x000fe400078208ff */
[----:B------:R-:W-:Y:S02]  /*0180*/  LEA.HI.X.SX32 R3, R7, R30, 0x1, P0 ;  /* 0x0000001e07037211 */ /* 0x000fe400000f0eff */
[----:B------:R-:W-:Y:S02]  /*0190*/  LEA R6, P0, R9, R28, 0x1 ;  /* 0x0000001c09067211 */ /* 0x000fe400078008ff */
[----:B------:R-:W-:Y:S01]  /*01a0*/  LEA R12, R32, R11, 0x1 ;  /* 0x0000000b200c7211 */ /* 0x000fe200078e08ff */
[----:B------:R0:W2:Y:S01]  /*01b0*/  LDG.E.U16 R19, [R2.64] ;  /* 0x0000000402137981 */ /* 0x0000a2000c1e1500 */
[----:B------:R-:W-:-:S02]  /*01c0*/  LEA.HI.X.SX32 R5, R8, R30, 0x1, P1 ;  /* 0x0000001e08057211 */ /* 0x000fc400008f0eff */
[----:B------:R-:W-:Y:S01]  /*01d0*/  LEA.HI.X.SX32 R7, R9, R30, 0x1, P0 ;  /* 0x0000001e09077211 */ /* 0x000fe200000f0eff */
[----:B------:R-:W-:Y:S01]  /*01e0*/  IMAD R13, R32, 0x2, R12 ;  /* 0x00000002200d7824 */ /* 0x000fe200078e020c */
[CC--:B------:R-:W-:Y:S01]  /*01f0*/  LEA R8, P0, R11.reuse, R28.reuse, 0x1 ;  /* 0x0000001c0b087211 */ /* 0x0c0fe200078008ff */
[----:B------:R1:W3:Y:S01]  /*0200*/  LDG.E.U16 R20, [R4.64] ;  /* 0x0000000404147981 */ /* 0x0002e2000c1e1500 */
[C---:B------:R-:W-:Y:S02]  /*0210*/  LEA R10, P1, R12.reuse, R28, 0x1 ;  /* 0x0000001c0c0a7211 */ /* 0x040fe400078208ff */
[-C--:B------:R-:W-:Y:S01]  /*0220*/  LEA.HI.X.SX32 R9, R11, R30.reuse, 0x1, P0 ;  /* 0x0000001e0b097211 */ /* 0x080fe200000f0eff */
[----:B------:R4:W5:Y:S01]  /*0230*/  LDG.E.U16 R21, [R6.64] ;  /* 0x0000000406157981 */ /* 0x000962000c1e1500 */
[----:B------:R-:W-:Y:S02]  /*0240*/  LEA.HI.X.SX32 R11, R12, R30, 0x1, P1 ;  /* 0x0000001e0c0b7211 */ /* 0x000fe400008f0eff */
[----:B------:R-:W-:Y:S01]  /*0250*/  LEA R12, R32, R13, 0x1 ;  /* 0x0000000d200c7211 */ /* 0x000fe200078e08ff */
[----:B------:R4:W3:Y:S01]  /*0260*/  LDG.E.U16 R22, [R8.64] ;  /* 0x0000000408167981 */ /* 0x0008e2000c1e1500 */
[----:B0-----:R-:W-:-:S03]  /*0270*/  LEA R2, P0, R13, R28, 0x1 ;  /* 0x0000001c0d027211 */ /* 0x001fc600078008ff */
[----:B------:R-:W-:Y:S01]  /*0280*/  IMAD R14, R32, 0x2, R12 ;  /* 0x00000002200e7824 */ /* 0x000fe200078e020c */
[----:B------:R-:W-:Y:S01]  /*0290*/  LEA.HI.X.SX32 R3, R13, R30, 0x1, P0 ;  /* 0x0000001e0d037211 */ /* 0x000fe200000f0eff */
[----:B------:R0:W3:Y:S01]  /*02a0*/  LDG.E.U16 R23, [R10.64] ;  /* 0x000000040a177981 */ /* 0x0000e2000c1e1500 */
[----:B-1----:R-:W-:Y:S02]  /*02b0*/  LEA R4, P0, R12, R28, 0x1 ;  /* 0x0000001c0c047211 */ /* 0x002fe400078008ff */
[----:B------:R-:W-:Y:S01]  /*02c0*/  LEA R13, R32, R14, 0x1 ;  /* 0x0000000e200d7211 */ /* 0x000fe200078e08ff */
[----:B------:R1:W5:Y:S01]  /*02d0*/  LDG.E.U16 R24, [R2.64] ;  /* 0x0000000402187981 */ /* 0x000362000c1e1500 */
[----:B------:R-:W-:-:S03]  /*02e0*/  LEA.HI.X.SX32 R5, R12, R30, 0x1, P0 ;  /* 0x0000001e0c057211 */ /* 0x000fc600000f0eff */
[C---:B------:R-:W-:Y:S01]  /*02f0*/  IMAD R12, R32.reuse, 0x2, R13 ;  /* 0x00000002200c7824 */ /* 0x040fe200078e020d */
[----:B----4-:R-:W-:Y:S01]  /*0300*/  LEA R8, P1, R13, R28, 0x1 ;  /* 0x0000001c0d087211 */ /* 0x010fe200078208ff */
[----:B------:R4:W5:Y:S03]  /*0310*/  LDG.E.U16 R25, [R4.64] ;  /* 0x0000000404197981 */ /* 0x000966000c1e1500 */
[----:B------:R-:W-:Y:S02]  /*0320*/  LEA R17, R32, R12, 0x1 ;  /* 0x0000000c20117211 */ /* 0x000fe400078e08ff */
[----:B------:R-:W-:-:S03]  /*0330*/  LEA R6, P0, R14, R28, 0x1 ;  /* 0x0000001c0e067211 */ /* 0x000fc600078008ff */
[----:B------:R-:W-:Y:S01]  /*0340*/  IMAD R18, R32, 0x2, R17 ;  /* 0x0000000220127824 */ /* 0x000fe200078e0211 */
[-C--:B------:R-:W-:Y:S02]  /*0350*/  LEA.HI.X.SX32 R9, R13, R30.reuse, 0x1, P1 ;  /* 0x0000001e0d097211 */ /* 0x080fe400008f0eff */
[----:B------:R-:W-:Y:S02]  /*0360*/  LEA.HI.X.SX32 R7, R14, R30, 0x1, P0 ;  /* 0x0000001e0e077211 */ /* 0x000fe400000f0eff */
[----:B------:R-:W-:Y:S01]  /*0370*/  LEA R13, R32, R18, 0x1 ;  /* 0x00000012200d7211 */ /* 0x000fe200078e08ff */
[----:B------:R4:W5:Y:S01]  /*0380*/  LDG.E.U16 R27, [R8.64] ;  /* 0x00000004081b7981 */ /* 0x000962000c1e1500 */
[----:B0-----:R-:W-:-:S03]  /*0390*/  LEA R10, P0, R12, R28, 0x1 ;  /* 0x0000001c0c0a7211 */ /* 0x001fc600078008ff */
[----:B-1----:R-:W-:Y:S01]  /*03a0*/  IMAD R3, R32, 0x2, R13 ;  /* 0x0000000220037824 */ /* 0x002fe200078e020d */
[----:B------:R-:W-:Y:S01]  /*03b0*/  LEA.HI.X.SX32 R11, R12, R30, 0x1, P0 ;  /* 0x0000001e0c0b7211 */ /* 0x000fe200000f0eff */
[----:B------:R0:W5:Y:S01]  /*03c0*/  LDG.E.U16 R26, [R6.64] ;  /* 0x00000004061a7981 */ /* 0x000162000c1e1500 */
[-C--:B------:R-:W-:Y:S02]  /*03d0*/  LEA R12, P0, R13, R28.reuse, 0x1 ;  /* 0x0000001c0d0c7211 */ /* 0x080fe400078008ff */
[----:B------:R-:W-:Y:S02]  /*03e0*/  LEA R14, P1, R3, R28, 0x1 ;  /* 0x0000001c030e7211 */ /* 0x000fe400078208ff */
[----:B------:R-:W-:Y:S01]  /*03f0*/  LEA.HI.X.SX32 R13, R13, R30, 0x1, P0 ;  /* 0x0000001e0d0d7211 */ /* 0x000fe200000f0eff */
[----:B------:R1:W5:Y:S01]  /*0400*/  LDG.E.U16 R11, [R10.64] ;  /* 0x000000040a0b7981 */ /* 0x000362000c1e1500 */
[----:B------:R-:W-:Y:S02]  /*0410*/  LEA R2, P0, R17, R28, 0x1 ;  /* 0x0000001c11027211 */ /* 0x000fe400078008ff */
[----:B----4-:R-:W-:Y:S01]  /*0420*/  LEA R5, R32, R3, 0x1 ;  /* 0x0000000320057211 */ /* 0x010fe200078e08ff */
[----:B------:R4:W5:Y:S01]  /*0430*/  LDG.E.U16 R12, [R12.64] ;  /* 0x000000040c0c7981 */ /* 0x000962000c1e1500 */
[----:B------:R-:W-:-:S02]  /*0440*/  LEA.HI.X.SX32 R15, R3, R30, 0x1, P1 ;  /* 0x0000001e030f7211 */ /* 0x000fc400008f0eff */
[----:B------:R-:W-:Y:S01]  /*0450*/  LEA.HI.X.SX32 R3, R17, R30, 0x1, P0 ;  /* 0x0000001e11037211 */ /* 0x000fe200000f0eff */
[----:B------:R-:W-:Y:S01]  /*0460*/  IMAD R17, R32, 0x2, R5 ;  /* 0x0000000220117824 */ /* 0x000fe200078e0205 */
[CC--:B0-----:R-:W-:Y:S01]  /*0470*/  LEA R6, P1, R5.reuse, R28.reuse, 0x1 ;  /* 0x0000001c05067211 */ /* 0x0c1fe200078208ff */
[----:B------:R0:W5:Y:S01]  /*0480*/  LDG.E.U16 R14, [R14.64] ;  /* 0x000000040e0e7981 */ /* 0x000162000c1e1500 */
[C---:B------:R-:W-:Y:S02]  /*0490*/  LEA R4, P0, R18.reuse, R28, 0x1 ;  /* 0x0000001c12047211 */ /* 0x040fe400078008ff */
[----:B------:R-:W-:Y:S01]  /*04a0*/  LEA.HI.X.SX32 R7, R5, R30, 0x1, P1 ;  /* 0x0000001e05077211 */ /* 0x000fe200008f0eff */
[----:B------:R0:W5:Y:S01]  /*04b0*/  LDG.E.U16 R2, [R2.64] ;  /* 0x0000000402027981 */ /* 0x000162000c1e1500 */
[C---:B------:R-:W-:Y:S02]  /*04c0*/  LEA R8, P1, R17.reuse, R28, 0x1 ;  /* 0x0000001c11087211 */ /* 0x040fe400078208ff */
[-C--:B------:R-:W-:Y:S01]  /*04d0*/  LEA.HI.X.SX32 R5, R18, R30.reuse, 0x1, P0 ;  /* 0x0000001e12057211 */ /* 0x080fe200000f0eff */
[----:B------:R0:W5:Y:S01]  /*04e0*/  LDG.E.U16 R6, [R6.64] ;  /* 0x0000000406067981 */ /* 0x000162000c1e1500 */
[----:B------:R-:W-:-:S03]  /*04f0*/  LEA.HI.X.SX32 R9, R17, R30, 0x1, P1 ;  /* 0x0000001e11097211 */ /* 0x000fc600008f0eff */
[----:B------:R4:W5:Y:S04]  /*0500*/  LDG.E.U16 R4, [R4.64] ;  /* 0x0000000404047981 */ /* 0x000968000c1e1500 */
[----:B------:R4:W5:Y:S01]  /*0510*/  LDG.E.U16 R17, [R8.64] ;  /* 0x0000000408117981 */ /* 0x000962000c1e1500 */
[----:B-1----:R-:W-:Y:S01]  /*0520*/  SHF.R.S32.HI R10, RZ, 0x8, R0 ;  /* 0x00000008ff0a7819 */ /* 0x002fe20000011400 */
[----:B0-----:R-:W-:Y:S01]  /*0530*/  IMAD.MOV.U32 R15, RZ, RZ, 0x1 ;  /* 0x00000001ff0f7424 */ /* 0x001fe200078e00ff */
[----:B----4-:R-:W-:Y:S02]  /*0540*/  SHF.L.U32 R13, R16, 0x1, RZ ;  /* 0x00000001100d7819 */ /* 0x010fe400000006ff */
[----:B------:R-:W-:Y:S02]  /*0550*/  SGXT R10, R10, 0x1 ;  /* 0x000000010a0a781a */ /* 0x000fe40000000200 */
[----:B------:R-:W-:-:S02]  /*0560*/  ISETP.LE.AND P0, PT, R15, c[0x0][0x1d0], PT ;  /* 0x000074000f007a0c */ /* 0x000fc40003f03270 */
[----:B------:R-:W-:-:S04]  /*0570*/  LOP3.LUT R10, R13, 0x210, R10, 0x78, !PT ;  /* 0x000002100d0a7812 */ /* 0x000fc800078e780a */
[C---:B------:R-:W-:Y:S02]  /*0580*/  LOP3.LUT R3, R10.reuse, 0x20, RZ, 0x3c, !PT ;  /* 0x000000200a037812 */ /* 0x040fe400078e3cff */
[C---:B------:R-:W-:Y:S02]  /*0590*/  LOP3.LUT R5, R10.reuse, 0x40, RZ, 0x3c, !PT ;  /* 0x000000400a057812 */ /* 0x040fe400078e3cff */
[----:B------:R-:W-:Y:S01]  /*05a0*/  LOP3.LUT R7, R10, 0x60, RZ, 0x3c, !PT ;  /* 0x000000600a077812 */ /* 0x000fe200078e3cff */
[----:B------:R-:W-:Y:S01]  /*05b0*/  IMAD.MOV.U32 R56, RZ, RZ, 0x3f800000 ;  /* 0x3f800000ff387424 */ /* 0x000fe200078e00ff */
[----:B------:R-:W-:Y:S01]  /*05c0*/  MOV R70, 0xff800000 ;  /* 0xff80000000467802 */ /* 0x000fe20000000f00 */
[----:B------:R-:W-:Y:S01]  /*05d0*/  IMAD.MOV.U32 R71, RZ, RZ, -0x800000 ;  /* 0xff800000ff477424 */ /* 0x000fe200078e00ff */
[----:B------:R-:W-:Y:S01]  /*05e0*/  MOV R62, 0x3f800000 ;  /* 0x3f800000003e7802 */ /* 0x000fe20000000f00 */
[----:B------:R-:W-:Y:S01]  /*05f0*/  CS2R R8, SRZ ;  /* 0x0000000000087805 */ /* 0x000fe2000001ff00 */
[C---:B------:R-:W-:Y:S01]  /*0600*/  LOP3.LUT R57, R0.reuse, 0x1e0, RZ, 0xc0, !PT ;  /* 0x000001e000397812 */ /* 0x040fe200078ec0ff */
[C---:B------:R-:W-:Y:S01]  /*0610*/  IMAD.SHL.U32 R59, R0.reuse, 0x8, RZ ;  /* 0x00000008003b7824 */ /* 0x040fe200078e00ff */
[----:B------:R-:W-:Y:S01]  /*0620*/  SHF.L.U32 R58, R0, 0x1, RZ ;  /* 0x00000001003a7819 */ /* 0x000fe200000006ff */
[----:B--2---:R0:W-:Y:S02]  /*0630*/  STS.U16 [R10], R19 ;  /* 0x000000130a007388 */ /* 0x0041e40000000400 */
[----:B0-----:R-:W-:-:S02]  /*0640*/  CS2R R18, SRZ ;  /* 0x0000000000127805 */ /* 0x001fc4000001ff00 */
[----:B---3--:R-:W-:Y:S04]  /*0650*/  STS.U16 [R10+0x1000], R23 ;  /* 0x001000170a007388 */ /* 0x008fe80000000400 */
[----:B-----5:R-:W-:Y:S04]  /*0660*/  STS.U16 [R10+0x2000], R27 ;  /* 0x0020001b0a007388 */ /* 0x020fe80000000400 */
[----:B------:R0:W-:Y:S04]  /*0670*/  STS.U16 [R10+0x3000], R12 ;  /* 0x0030000c0a007388 */ /* 0x0001e80000000400 */
[----:B------:R-:W-:Y:S04]  /*0680*/  STS.U16 [R3+0x400], R20 ;  /* 0x0004001403007388 */ /* 0x000fe80000000400 */
[----:B------:R-:W-:Y:S04]  /*0690*/  STS.U16 [R3+0x1400], R24 ;  /* 0x0014001803007388 */ /* 0x000fe80000000400 */
[----:B------:R1:W-:Y:S01]  /*06a0*/  STS.U16 [R3+0x2400], R11 ;  /* 0x0024000b03007388 */ /* 0x0003e20000000400 */
[----:B0-----:R-:W-:-:S03]  /*06b0*/  CS2R R12, SRZ ;  /* 0x00000000000c7805 */ /* 0x001fc6000001ff00 */
[----:B------:R0:W-:Y:S04]  /*06c0*/  STS.U16 [R3+0x3400], R14 ;  /* 0x0034000e03007388 */ /* 0x0001e80000000400 */
[----:B------:R-:W-:Y:S01]  /*06d0*/  STS.U16 [R5+0x800], R21 ;  /* 0x0008001505007388 */ /* 0x000fe20000000400 */
[----:B-1----:R-:W-:-:S03]  /*06e0*/  CS2R R10, SRZ ;  /* 0x00000000000a7805 */ /* 0x002fc6000001ff00 */
[----:B------:R-:W-:Y:S01]  /*06f0*/  STS.U16 [R5+0x1800], R25 ;  /* 0x0018001905007388 */ /* 0x000fe20000000400 */
[----:B0-----:R-:W-:-:S03]  /*0700*/  CS2R R14, SRZ ;  /* 0x00000000000e7805 */ /* 0x001fc6000001ff00 */
[----:B------:R-:W-:Y:S04]  /*0710*/  STS.U16 [R5+0x2800], R2 ;  /* 0x0028000205007388 */ /* 0x000fe80000000400 */
[----:B------:R-:W-:Y:S04]  /*0720*/  STS.U16 [R5+0x3800], R6 ;  /* 0x0038000605007388 */ /* 0x000fe80000000400 */
[----:B------:R-:W-:Y:S04]  /*0730*/  STS.U16 [R7+0xc00], R22 ;  /* 0x000c001607007388 */ /* 0x000fe80000000400 */
[----:B------:R-:W-:Y:S04]  /*0740*/  STS.U16 [R7+0x1c00], R26 ;  /* 0x001c001a07007388 */ /* 0x000fe80000000400 */
[----:B------:R0:W-:Y:S04]  /*0750*/  STS.U16 [R7+0x2c00], R4 ;  /* 0x002c000407007388 */ /* 0x0001e80000000400 */
[----:B------:R1:W-:Y:S01]  /*0760*/  STS.U16 [R7+0x3c00], R17 ;  /* 0x003c001107007388 */ /* 0x0003e20000000400 */
[----:B0-----:R-:W-:Y:S01]  /*0770*/  CS2R R4, SRZ ;  /* 0x0000000000047805 */ /* 0x001fe2000001ff00 */
[----:B-1----:R-:W-:Y:S01]  /*0780*/  CS2R R6, SRZ ;  /* 0x0000000000067805 */ /* 0x002fe2000001ff00 */
[----:B------:R-:W-:Y:S01]  /*0790*/  CS2R R16, SRZ ;  /* 0x0000000000107805 */ /* 0x000fe2000001ff00 */
[----:B------:R-:W-:Y:S05]  /*07a0*/  @!P0 BRA `(.L_x_0) ;  /* 0x0000103000008947 */ /* 0x000fea0003800000 */
[C---:B------:R-:W-:Y:S01]  /*07b0*/  LOP3.LUT R2, R0.reuse, 0x7, RZ, 0xc0, !PT ;  /* 0x0000000700027812 */ /* 0x040fe200078ec0ff */
[----:B------:R-:W-:Y:S01]  /*07c0*/  IMAD.SHL.U32 R10, R0, 0x100, RZ ;  /* 0x00000100000a7824 */ /* 0x000fe200078e00ff */
[----:B------:R-:W-:Y:S01]  /*07d0*/  LOP3.LUT R5, R58, 0x10, RZ, 0xc0, !PT ;  /* 0x000000103a057812 */ /* 0x000fe200078ec0ff */
[----:B------:R-:W-:Y:S01]  /*07e0*/  IMAD.MOV.U32 R12, RZ, RZ, c[0x0][0x1a4] ;  /* 0x00006900ff0c7624 */ /* 0x000fe200078e00ff */
[----:B------:R-:W-:Y:S01]  /*07f0*/  LOP3.LUT R7, R59, 0x30, RZ, 0xc0, !PT ;  /* 0x000000303b077812 */ /* 0x000fe200078ec0ff */
[----:B------:R-:W-:Y:S01]  /*0800*/  IMAD R6, R2, 0x210, RZ ;  /* 0x0000021002067824 */ /* 0x000fe200078e02ff */
[--C-:B------:R-:W-:Y:S01]  /*0810*/  LOP3.LUT R5, R5, 0x1e0, R0.reuse, 0xf8, !PT ;  /* 0x000001e005057812 */ /* 0x100fe200078ef800 */
[----:B------:R-:W-:Y:S01]  /*0820*/  IMAD.MOV.U32 R56, RZ, RZ, 0x3f800000 ;  /* 0x3f800000ff387424 */ /* 0x000fe200078e00ff */
[----:B------:R-:W-:Y:S01]  /*0830*/  LOP3.LUT R4, R0, 0x1f, RZ, 0xc0, !PT ;  /* 0x0000001f00047812 */ /* 0x000fe200078ec0ff */
[----:B------:R-:W-:Y:S01]  /*0840*/  IMAD.MOV.U32 R63, RZ, RZ, RZ ;  /* 0x000000ffff3f7224 */ /* 0x000fe200078e00ff */
[----:B------:R-:W-:Y:S01]  /*0850*/  LOP3.LUT R60, R58, 0x3fe, RZ, 0xc0, !PT ;  /* 0x000003fe3a3c7812 */ /* 0x000fe200078ec0ff */
[----:B------:R-:W-:Y:S01]  /*0860*/  IMAD.MOV.U32 R68, RZ, RZ, -0x800000 ;  /* 0xff800000ff447424 */ /* 0x000fe200078e00ff */
[--C-:B------:R-:W-:Y:S01]  /*0870*/  SHF.R.U32.HI R3, RZ, 0x2, R0.reuse ;  /* 0x00000002ff037819 */ /* 0x100fe20000011600 */
[----:B------:R-:W-:Y:S01]  /*0880*/  IMAD R8, R4, c[0x0][0x1b4], RZ ;  /* 0x00006d0004087a24 */ /* 0x000fe200078e02ff */
[----:B------:R-:W-:Y:S01]  /*0890*/  LEA R21, R2, R7, 0x6 ;  /* 0x0000000702157211 */ /* 0x000fe200078e30ff */
[----:B------:R-:W-:Y:S01]  /*08a0*/  IMAD R2, R50, c[0x0][0x1a0], RZ ;  /* 0x0000680032027a24 */ /* 0x000fe200078e02ff */
[----:B------:R-:W-:Y:S01]  /*08b0*/  LOP3.LUT R61, R6, R5, RZ, 0x3c, !PT ;  /* 0x00000005063d7212 */ /* 0x000fe200078e3cff */
[----:B------:R-:W-:Y:S01]  /*08c0*/  IMAD R5, R4, c[0x0][0x1a8], RZ ;  /* 0x00006a0004057a24 */ /* 0x000fe200078e02ff */
[----:B------:R-:W-:Y:S01]  /*08d0*/  LOP3.LUT R60, R60, 0x30, R3, 0x78, !PT ;  /* 0x000000303c3c7812 */ /* 0x000fe200078e7803 */
[----:B------:R-:W-:Y:S01]  /*08e0*/  IMAD R3, R50, c[0x0][0x1b0], RZ ;  /* 0x00006c0032037a24 */ /* 0x000fe200078e02ff */
[----:B------:R-:W-:Y:S01]  /*08f0*/  SHF.L.U32 R4, R2, 0x1, RZ ;  /* 0x0000000102047819 */ /* 0x000fe200000006ff */
[----:B------:R-:W-:Y:S01]  /*0900*/  IMAD.SHL.U32 R9, R8, 0x2, RZ ;  /* 0x0000000208097824 */ /* 0x000fe200078e00ff */
[----:B------:R-:W-:Y:S01]  /*0910*/  SHF.L.U32 R7, R5, 0x1, RZ ;  /* 0x0000000105077819 */ /* 0x000fe200000006ff */
[----:B------:R-:W-:Y:S01]  /*0920*/  IMAD.SHL.U32 R6, R3, 0x2, RZ ;  /* 0x0000000203067824 */ /* 0x000fe200078e00ff */
[----:B------:R-:W-:Y:S01]  /*0930*/  SHF.R.U32.HI R11, RZ, 0x5, R0 ;  /* 0x00000005ff0b7819 */ /* 0x000fe20000011600 */
[----:B------:R-:W-:Y:S01]  /*0940*/  IMAD.HI R2, R2, 0x2, RZ ;  /* 0x0000000202027827 */ /* 0x000fe200078e02ff */
[----:B------:R-:W-:Y:S01]  /*0950*/  IADD3 R44, P0, P1, R7, c[0x0][0x168], R4 ;  /* 0x00005a00072c7a10 */ /* 0x000fe2000791e004 */
[----:B------:R-:W-:Y:S01]  /*0960*/  CS2R R14, SRZ ;  /* 0x00000000000e7805 */ /* 0x000fe2000001ff00 */
[----:B------:R-:W-:Y:S01]  /*0970*/  SGXT.U32 R4, R11, 0x4 ;  /* 0x000000040b04781a */ /* 0x000fe20000000000 */
[----:B------:R-:W-:Y:S01]  /*0980*/  IMAD.HI R5, R5, 0x2, RZ ;  /* 0x0000000205057827 */ /* 0x000fe200078e02ff */
[----:B------:R-:W-:Y:S01]  /*0990*/  IADD3 R9, P2, P3, R9, c[0x0][0x170], R6 ;  /* 0x00005c0009097a10 */ /* 0x000fe20007b5e006 */
[----:B------:R-:W-:Y:S01]  /*09a0*/  CS2R R16, SRZ ;  /* 0x0000000000107805 */ /* 0x000fe2000001ff00 */
[----:B------:R-:W-:Y:S01]  /*09b0*/  LOP3.LUT R10, R10, 0x1000, RZ, 0xc0, !PT ;  /* 0x000010000a0a7812 */ /* 0x000fe200078ec0ff */
[----:B------:R-:W-:Y:S01]  /*09c0*/  IMAD.HI R6, R3, 0x2, RZ ;  /* 0x0000000203067827 */ /* 0x000fe200078e02ff */
[----:B------:R-:W-:Y:S01]  /*09d0*/  MOV R11, c[0x0][0x1b8] ;  /* 0x00006e00000b7a02 */ /* 0x000fe20000000f00 */
[----:B------:R-:W-:Y:S01]  /*09e0*/  CS2R R18, SRZ ;  /* 0x0000000000127805 */ /* 0x000fe2000001ff00 */
[----:B------:R-:W-:Y:S01]  /*09f0*/  IADD3 R61, R10, R61, RZ ;  /* 0x0000003d0a3d7210 */ /* 0x000fe20007ffe0ff */
[----:B------:R-:W-:Y:S01]  /*0a00*/  IMAD.HI R7, R8, 0x2, RZ ;  /* 0x0000000208077827 */ /* 0x000fe200078e02ff */
[----:B------:R-:W-:-:S02]  /*0a10*/  IADD3.X R10, R5, c[0x0][0x16c], R2, P0, P1 ;  /* 0x00005b00050a7a10 */ /* 0x000fc400007e2402 */
[----:B------:R-:W-:Y:S01]  /*0a20*/  MOV R69, 0xff800000 ;  /* 0xff80000000457802 */ /* 0x000fe20000000f00 */
[C---:B------:R-:W-:Y:S01]  /*0a30*/  IMAD R3, R4.reuse, c[0x0][0x1a4], RZ ;  /* 0x0000690004037a24 */ /* 0x040fe200078e02ff */
[----:B------:R-:W-:Y:S01]  /*0a40*/  IADD3.X R6, R7, c[0x0][0x174], R6, P2, P3 ;  /* 0x00005d0007067a10 */ /* 0x000fe200017e6406 */
[----:B------:R-:W-:Y:S01]  /*0a50*/  IMAD R8, R4, c[0x0][0x1b8], RZ ;  /* 0x00006e0004087a24 */ /* 0x000fe200078e02ff */
[----:B------:R-:W-:Y:S01]  /*0a60*/  MOV R53, RZ ;  /* 0x000000ff00357202 */ /* 0x000fe20000000f00 */
[----:B------:R-:W-:Y:S01]  /*0a70*/  IMAD R4, R12, 0x10, R3 ;  /* 0x000000100c047824 */ /* 0x000fe200078e0203 */
[----:B------:R-:W-:Y:S01]  /*0a80*/  LEA R2, P0, R3, R44, 0x1 ;  /* 0x0000002c03027211 */ /* 0x000fe200078008ff */
[----:B------:R-:W-:Y:S01]  /*0a90*/  IMAD.MOV.U32 R55, RZ, RZ, RZ ;  /* 0x000000ffff377224 */ /* 0x000fe200078e00ff */
[----:B------:R-:W-:Y:S01]  /*0aa0*/  LEA R5, R11, R8, 0x4 ;  /* 0x000000080b057211 */ /* 0x000fe200078e20ff */
[----:B------:R-:W-:Y:S01]  /*0ab0*/  CS2R R12, SRZ ;  /* 0x00000000000c7805 */ /* 0x000fe2000001ff00 */
[----:B------:R-:W-:-:S02]  /*0ac0*/  LEA R44, P1, R4, R44, 0x1 ;  /* 0x0000002c042c7211 */ /* 0x000fc400078208ff */
[-C--:B------:R-:W-:Y:S02]  /*0ad0*/  LEA R46, P2, R8, R9.reuse, 0x1 ;  /* 0x00000009082e7211 */ /* 0x080fe400078408ff */
[----:B------:R-:W-:Y:S02]  /*0ae0*/  LEA R48, P3, R5, R9, 0x1 ;  /* 0x0000000905307211 */ /* 0x000fe400078608ff */
[-C--:B------:R-:W-:Y:S02]  /*0af0*/  LEA.HI.X.SX32 R3, R3, R10.reuse, 0x1, P0 ;  /* 0x0000000a03037211 */ /* 0x080fe400000f0eff */
[----:B------:R-:W-:Y:S02]  /*0b00*/  LEA.HI.X.SX32 R45, R4, R10, 0x1, P1 ;  /* 0x0000000a042d7211 */ /* 0x000fe400008f0eff */
[-C--:B------:R-:W-:Y:S01]  /*0b10*/  LEA.HI.X.SX32 R47, R8, R6.reuse, 0x1, P2 ;  /* 0x00000006082f7211 */ /* 0x080fe200010f0eff */
[----:B------:R-:W-:Y:S01]  /*0b20*/  CS2R R10, SRZ ;  /* 0x00000000000a7805 */ /* 0x000fe2000001ff00 */
[----:B------:R-:W-:Y:S01]  /*0b30*/  LEA.HI.X.SX32 R49, R5, R6, 0x1, P3 ;  /* 0x0000000605317211 */ /* 0x000fe200018f0eff */
[----:B------:R-:W-:Y:S01]  /*0b40*/  CS2R R8, SRZ ;  /* 0x0000000000087805 */ /* 0x000fe2000001ff00 */
[----:B------:R-:W-:Y:S01]  /*0b50*/  MOV R62, 0x3f800000 ;  /* 0x3f800000003e7802 */ /* 0x000fe20000000f00 */
[----:B------:R-:W-:Y:S01]  /*0b60*/  CS2R R4, SRZ ;  /* 0x0000000000047805 */ /* 0x000fe2000001ff00 */
[----:B------:R-:W-:Y:S01]  /*0b70*/  CS2R R6, SRZ ;  /* 0x0000000000067805 */ /* 0x000fe2000001ff00 */
[----:B------:R-:W-:-:S02]  /*0b80*/  LOP3.LUT R54, R21, 0x30, R58, 0x78, !PT ;  /* 0x0000003015367812 */ /* 0x000fc400078e783a */
.L_x_1:
[----:B------:R-:W-:-:S04]  /*0b90*/  IMAD.WIDE R40, R63, 0x2, R2 ;  /* 0x000000023f287825 */ /* 0x000fc800078e0202 */
[----:B------:R-:W-:Y:S01]  /*0ba0*/  IMAD.WIDE R64, R63, 0x2, R44 ;  /* 0x000000023f407825 */ /* 0x000fe200078e022c */
[----:B------:R-:W2:Y:S04]  /*0bb0*/  LDG.E.U16 R71, [R40.64] ;  /* 0x0000000428477981 */ /* 0x000ea8000c1e1500 */
[----:B------:R-:W3:Y:S04]  /*0bc0*/  LDG.E.U16 R73, [R64.64] ;  /* 0x0000000440497981 */ /* 0x000ee8000c1e1500 */
[----:B------:R-:W-:Y:S06]  /*0bd0*/  BAR.SYNC.DEFER_BLOCKING 0x0 ;  /* 0x0000000000007b1d */ /* 0x000fec0000010000 */
[----:B--2---:R-:W-:Y:S04]  /*0be0*/  STS.U16 [R60+0x4000], R71 ;  /* 0x004000473c007388 */ /* 0x004fe80000000400 */
[----:B---3--:R-:W-:Y:S04]  /*0bf0*/  STS.U16 [R60+0x4400], R73 ;  /* 0x004400493c007388 */ /* 0x008fe80000000400 */
[----:B------:R-:W-:Y:S06]  /*0c00*/  BAR.SYNC.DEFER_BLOCKING 0x0 ;  /* 0x0000000000007b1d */ /* 0x000fec0000010000 */
[----:B------:R-:W-:Y:S04]  /*0c10*/  LDSM.16.MT88.4 R24, [R61] ;  /* 0x000000003d18783b */ /* 0x000fe80000004200 */
[----:B------:R-:W0:Y:S04]  /*0c20*/  LDSM.16.M88.4 R32, [R54+0x4200] ;  /* 0x004200003620783b */ /* 0x000e280000000200 */
[----:B------:R-:W-:Y:S04]  /*0c30*/  LDSM.16.MT88.4 R36, [R61+0x2000] ;  /* 0x002000003d24783b */ /* 0x000fe80000004200 */
[----:B------:R-:W1:Y:S04]  /*0c40*/  LDSM.16.M88.4 R28, [R54+0x4000] ;  /* 0x00400000361c783b */ /* 0x000e680000000200 */
[----:B------:R-:W2:Y:S01]  /*0c50*/  LDSM.16.M88.4 R20, [R54+0x4400] ;  /* 0x004400003614783b */ /* 0x000ea20000000200 */
[C---:B0-----:R-:W-:Y:S08]  /*0c60*/  HMMA.16816.F32.BF16 R64, R24.reuse, R32, RZ ;  /* 0x000000201840723c */ /* 0x041ff000000418ff */
[----:B-1----:R-:W-:Y:S11]  /*0c70*/  HMMA.16816.F32.BF16 R40, R24, R28, RZ ;  /* 0x0000001c1828723c */ /* 0x002ff600000418ff */
[----:B------:R-:W-:Y:S05]  /*0c80*/  @!UPT UIADD3 URZ, URZ, URZ, URZ ;  /* 0x0000003f3f3ff290 */ /* 0x000fea000fffe03f */
[C---:B------:R-:W-:Y:S07]  /*0c90*/  HMMA.16816.F32.BF16 R32, R36.reuse, R34, R64 ;  /* 0x000000222420723c */ /* 0x040fee0000041840 */
[C---:B------:R-:W-:Y:S01]  /*0ca0*/  IMAD.WIDE R64, R53.reuse, 0x2, R46 ;  /* 0x0000000235407825 */ /* 0x040fe200078e022e */
[----:B------:R-:W-:Y:S03]  /*0cb0*/  HMMA.16816.F32.BF16 R28, R36, R30, R40 ;  /* 0x0000001e241c723c */ /* 0x000fe60000041828 */
[----:B------:R-:W-:-:S02]  /*0cc0*/  IMAD.WIDE R66, R53, 0x2, R48 ;  /* 0x0000000235427825 */ /* 0x000fc400078e0230 */
[----:B------:R-:W3:Y:S03]  /*0cd0*/  LDG.E.U16 R65, [R64.64] ;  /* 0x0000000440417981 */ /* 0x000ee6000c1e1500 */
[----:B--2---:R-:W-:Y:S01]  /*0ce0*/  HMMA.16816.F32.BF16 R40, R24, R20, RZ ;  /* 0x000000141828723c */ /* 0x004fe200000418ff */
[----:B------:R-:W2:Y:S11]  /*0cf0*/  LDG.E.U16 R67, [R66.64] ;  /* 0x0000000442437981 */ /* 0x000eb6000c1e1500 */
[----:B------:R-:W-:Y:S11]  /*0d00*/  @!UPT UIADD3 URZ, URZ, URZ, URZ ;  /* 0x0000003f3f3ff290 */ /* 0x000ff6000fffe03f */
[----:B------:R-:W-:Y:S01]  /*0d10*/  @!UPT UIADD3 URZ, URZ, URZ, URZ ;  /* 0x0000003f3f3ff290 */ /* 0x000fe2000fffe03f */
[----:B------:R-:W-:Y:S01]  /*0d20*/  HMMA.16816.F32.BF16 R20, R36, R22, R40 ;  /* 0x000000162414723c */ /* 0x000fe20000041828 */
[----:B------:R-:W0:Y:S04]  /*0d30*/  LDSM.16.M88.4 R40, [R54+0x4600] ;  /* 0x004600003628783b */ /* 0x000e280000000200 */
[----:B------:R-:W-:Y:S03]  /*0d40*/  BAR.SYNC.DEFER_BLOCKING 0x0 ;  /* 0x0000000000007b1d */ /* 0x000fe60000010000 */
[----:B0-----:R-:W-:Y:S11]  /*0d50*/  HMMA.16816.F32.BF16 R24, R24, R40, RZ ;  /* 0x000000281818723c */ /* 0x001ff600000418ff */
[----:B------:R-:W-:Y:S11]  /*0d60*/  @!UPT UIADD3 URZ, URZ, URZ, URZ ;  /* 0x0000003f3f3ff290 */ /* 0x000ff6000fffe03f */
[----:B------:R-:W-:Y:S02]  /*0d70*/  @!UPT UIADD3 URZ, URZ, URZ, URZ ;  /* 0x0000003f3f3ff290 */ /* 0x000fe4000fffe03f */
[----:B------:R-:W-:Y:S07]  /*0d80*/  HMMA.16816.F32.BF16 R24, R36, R42, R24 ;  /* 0x0000002a2418723c */ /* 0x000fee0000041818 */
[----:B------:R-:W-:Y:S02]  /*0d90*/  FMUL R36, R28, c[0x0][0x188] ;  /* 0x000062001c247a20 */ /* 0x000fe40000400000 */
[----:B------:R-:W-:-:S05]  /*0da0*/  FMUL R37, R29, c[0x0][0x188] ;  /* 0x000062001d257a20 */ /* 0x000fca0000400000 */
[----:B------:R-:W-:Y:S01]  /*0db0*/  FMNMX R37, R36, R37, !PT ;  /* 0x0000002524257209 */ /* 0x000fe20007800000 */
[----:B------:R-:W-:-:S05]  /*0dc0*/  FMUL R36, R32, c[0x0][0x188] ;  /* 0x0000620020247a20 */ /* 0x000fca0000400000 */
[----:B------:R-:W-:Y:S01]  /*0dd0*/  FMNMX R37, R36, R37, !PT ;  /* 0x0000002524257209 */ /* 0x000fe20007800000 */
[----:B------:R-:W-:-:S05]  /*0de0*/  FMUL R36, R33, c[0x0][0x188] ;  /* 0x0000620021247a20 */ /* 0x000fca0000400000 */
[----:B------:R-:W-:Y:S01]  /*0df0*/  FMNMX R37, R36, R37, !PT ;  /* 0x0000002524257209 */ /* 0x000fe20007800000 */
[----:B------:R-:W-:-:S05]  /*0e00*/  FMUL R36, R20, c[0x0][0x188] ;  /* 0x0000620014247a20 */ /* 0x000fca0000400000 */
[----:B------:R-:W-:Y:S01]  /*0e10*/  FMNMX R41, R36, R37, !PT ;  /* 0x0000002524297209 */ /* 0x000fe20007800000 */
[----:B------:R-:W-:Y:S02]  /*0e20*/  FMUL R36, R30, c[0x0][0x188] ;  /* 0x000062001e247a20 */ /* 0x000fe40000400000 */
[----:B------:R-:W-:-:S05]  /*0e30*/  FMUL R37, R31, c[0x0][0x188] ;  /* 0x000062001f257a20 */ /* 0x000fca0000400000 */
[----:B------:R-:W-:Y:S01]  /*0e40*/  FMNMX R39, R36, R37, !PT ;  /* 0x0000002524277209 */ /* 0x000fe20007800000 */
[----:B------:R-:W-:-:S05]  /*0e50*/  FMUL R36, R34, c[0x0][0x188] ;  /* 0x0000620022247a20 */ /* 0x000fca0000400000 */
[----:B------:R-:W-:Y:S01]  /*0e60*/  FMNMX R39, R36, R39, !PT ;  /* 0x0000002724277209 */ /* 0x000fe20007800000 */
[----:B------:R-:W-:-:S05]  /*0e70*/  FMUL R36, R35, c[0x0][0x188] ;  /* 0x0000620023247a20 */ /* 0x000fca0000400000 */
[----:B------:R-:W-:Y:S01]  /*0e80*/  FMNMX R39, R36, R39, !PT ;  /* 0x0000002724277209 */ /* 0x000fe20007800000 */
[----:B------:R-:W-:Y:S02]  /*0e90*/  FMUL R36, R22, c[0x0][0x188] ;  /* 0x0000620016247a20 */ /* 0x000fe40000400000 */
[----:B------:R-:W-:-:S03]  /*0ea0*/  FMUL R38, R21, c[0x0][0x188] ;  /* 0x0000620015267a20 */ /* 0x000fc60000400000 */
[----:B------:R-:W-:Y:S01]  /*0eb0*/  FMNMX R39, R36, R39, !PT ;  /* 0x0000002724277209 */ /* 0x000fe20007800000 */
[----:B------:R-:W-:Y:S01]  /*0ec0*/  FMUL R36, R23, c[0x0][0x188] ;  /* 0x0000620017247a20 */ /* 0x000fe20000400000 */
[----:B------:R-:W-:Y:S01]  /*0ed0*/  FMNMX R38, R38, R41, !PT ;  /* 0x0000002926267209 */ /* 0x000fe20007800000 */
[----:B------:R-:W-:-:S03]  /*0ee0*/  FMUL R37, R24, c[0x0][0x188] ;  /* 0x0000620018257a20 */ /* 0x000fc60000400000 */
[----:B------:R-:W-:Y:S01]  /*0ef0*/  FMNMX R39, R36, R39, !PT ;  /* 0x0000002724277209 */ /* 0x000fe20007800000 */
[----:B------:R-:W-:Y:S01]  /*0f00*/  FMUL R36, R26, c[0x0][0x188] ;  /* 0x000062001a247a20 */ /* 0x000fe20000400000 */
[----:B------:R-:W-:Y:S01]  /*0f10*/  FMNMX R38, R37, R38, !PT ;  /* 0x0000002625267209 */ /* 0x000fe20007800000 */
[----:B------:R-:W-:-:S03]  /*0f20*/  FMUL R37, R25, c[0x0][0x188] ;  /* 0x0000620019257a20 */ /* 0x000fc60000400000 */
[----:B------:R-:W-:Y:S01]  /*0f30*/  FMNMX R39, R36, R39, !PT ;  /* 0x0000002724277209 */ /* 0x000fe20007800000 */
[----:B------:R-:W-:Y:S01]  /*0f40*/  FMUL R36, R27, c[0x0][0x188] ;  /* 0x000062001b247a20 */ /* 0x000fe20000400000 */
[----:B------:R-:W-:-:S04]  /*0f50*/  FMNMX R37, R37, R38, !PT ;  /* 0x0000002625257209 */ /* 0x000fc80007800000 */
[----:B------:R-:W-:Y:S01]  /*0f60*/  FMNMX R36, R36, R39, !PT ;  /* 0x0000002724247209 */ /* 0x000fe20007800000 */
[----:B------:R-:W0:Y:S04]  /*0f70*/  SHFL.BFLY PT, R38, R37, 0x2, 0x1f ;  /* 0x0c401f0025267f89 */ /* 0x000e2800000e0000 */
[----:B------:R-:W1:Y:S01]  /*0f80*/  SHFL.BFLY PT, R41, R36, 0x2, 0x1f ;  /* 0x0c401f0024297f89 */ /* 0x000e6200000e0000 */
[----:B0-----:R-:W-:Y:S02]  /*0f90*/  FMNMX R38, R37, R38, !PT ;  /* 0x0000002625267209 */ /* 0x001fe40007800000 */
[----:B-1----:R-:W-:-:S03]  /*0fa0*/  FMNMX R41, R36, R41, !PT ;  /* 0x0000002924297209 */ /* 0x002fc60007800000 */
[----:B------:R-:W0:Y:S04]  /*0fb0*/  SHFL.BFLY PT, R39, R38, 0x1, 0x1f ;  /* 0x0c201f0026277f89 */ /* 0x000e2800000e0000 */
[----:B------:R-:W1:Y:S01]  /*0fc0*/  SHFL.BFLY PT, R40, R41, 0x1, 0x1f ;  /* 0x0c201f0029287f89 */ /* 0x000e6200000e0000 */
[----:B0-----:R-:W-:-:S04]  /*0fd0*/  FMNMX R70, R38, R39, !PT ;  /* 0x0000002726467209 */ /* 0x001fc80007800000 */
[----:B------:R-:W-:Y:S02]  /*0fe0*/  FMNMX R70, R70, R69, !PT ;  /* 0x0000004546467209 */ /* 0x000fe40007800000 */
[----:B-1----:R-:W-:-:S03]  /*0ff0*/  FMNMX R71, R41, R40, !PT ;  /* 0x0000002829477209 */ /* 0x002fc60007800000 */
[--C-:B------:R-:W-:Y:S01]  /*1000*/  FFMA R32, R32, c[0x0][0x188], -R70.reuse ;  /* 0x0000620020207a23 */ /* 0x100fe20000000846 */
[----:B------:R-:W-:Y:S01]  /*1010*/  FMNMX R71, R71, R68, !PT ;  /* 0x0000004447477209 */ /* 0x000fe20007800000 */
[--C-:B------:R-:W-:Y:S02]  /*1020*/  FFMA R33, R33, c[0x0][0x188], -R70.reuse ;  /* 0x0000620021217a23 */ /* 0x100fe40000000846 */
[----:B------:R-:W-:Y:S02]  /*1030*/  FMUL R32, R32, 1.4426950216293334961 ;  /* 0x3fb8aa3b20207820 */ /* 0x000fe40000400000 */
[--C-:B------:R-:W-:Y:S02]  /*1040*/  FFMA R28, R28, c[0x0][0x188], -R70.reuse ;  /* 0x000062001c1c7a23 */ /* 0x100fe40000000846 */
[----:B------:R-:W-:Y:S02]  /*1050*/  FFMA R29, R29, c[0x0][0x188], -R70 ;  /* 0x000062001d1d7a23 */ /* 0x000fe40000000846 */
[----:B------:R-:W-:-:S02]  /*1060*/  FFMA R30, R30, c[0x0][0x188], -R71 ;  /* 0x000062001e1e7a23 */ /* 0x000fc40000000847 */
[----:B------:R-:W-:Y:S01]  /*1070*/  FFMA R31, R31, c[0x0][0x188], -R71 ;  /* 0x000062001f1f7a23 */ /* 0x000fe20000000847 */
[----:B------:R0:W-:Y:S01]  /*1080*/  MUFU.EX2 R75, R32 ;  /* 0x00000020004b7308 */ /* 0x0001e20000000800 */
[----:B------:R-:W-:Y:S02]  /*1090*/  FMUL R33, R33, 1.4426950216293334961 ;  /* 0x3fb8aa3b21217820 */ /* 0x000fe40000400000 */
[----:B------:R-:W-:Y:S02]  /*10a0*/  FADD R38, -R70, R69 ;  /* 0x0000004546267221 */ /* 0x000fe40000000100 */
[----:B------:R-:W-:Y:S02]  /*10b0*/  FMUL R28, R28, 1.4426950216293334961 ;  /* 0x3fb8aa3b1c1c7820 */ /* 0x000fe40000400000 */
[----:B------:R-:W-:Y:S02]  /*10c0*/  FMUL R29, R29, 1.4426950216293334961 ;  /* 0x3fb8aa3b1d1d7820 */ /* 0x000fe40000400000 */
[----:B------:R-:W-:-:S02]  /*10d0*/  FMUL R30, R30, 1.4426950216293334961 ;  /* 0x3fb8aa3b1e1e7820 */ /* 0x000fc40000400000 */
[----:B0-----:R-:W-:Y:S01]  /*10e0*/  FMUL R32, R31, 1.4426950216293334961 ;  /* 0x3fb8aa3b1f207820 */ /* 0x001fe20000400000 */
[----:B------:R0:W-:Y:S01]  /*10f0*/  MUFU.EX2 R72, R33 ;  /* 0x0000002100487308 */ /* 0x0001e20000000800 */
[--C-:B------:R-:W-:Y:S02]  /*1100*/  FFMA R34, R34, c[0x0][0x188], -R71.reuse ;  /* 0x0000620022227a23 */ /* 0x100fe40000000847 */
[----:B------:R-:W-:Y:S02]  /*1110*/  FFMA R35, R35, c[0x0][0x188], -R71 ;  /* 0x0000620023237a23 */ /* 0x000fe40000000847 */
[----:B------:R-:W-:Y:S02]  /*1120*/  FMUL R69, R38, 1.4426950216293334961 ;  /* 0x3fb8aa3b26457820 */ /* 0x000fe40000400000 */
[----:B------:R-:W-:Y:S01]  /*1130*/  FMUL R34, R34, 1.4426950216293334961 ;  /* 0x3fb8aa3b22227820 */ /* 0x000fe20000400000 */
[----:B------:R-:W-:Y:S01]  /*1140*/  MUFU.EX2 R37, R28 ;  /* 0x0000001c00257308 */ /* 0x000fe20000000800 */
[----:B0-----:R-:W-:-:S02]  /*1150*/  FADD R33, -R71, R68 ;  /* 0x0000004447217221 */ /* 0x001fc40000000100 */
[----:B------:R-:W-:Y:S02]  /*1160*/  FMUL R35, R35, 1.4426950216293334961 ;  /* 0x3fb8aa3b23237820 */ /* 0x000fe40000400000 */
[----:B------:R-:W-:-:S03]  /*1170*/  FMUL R33, R33, 1.4426950216293334961 ;  /* 0x3fb8aa3b21217820 */ /* 0x000fc60000400000 */
[----:B------:R-:W0:Y:S08]  /*1180*/  MUFU.EX2 R36, R29 ;  /* 0x0000001d00247308 */ /* 0x000e300000000800 */
[----:B------:R-:W-:Y:S08]  /*1190*/  MUFU.EX2 R38, R30 ;  /* 0x0000001e00267308 */ /* 0x000ff00000000800 */
[----:B------:R-:W1:Y:S01]  /*11a0*/  MUFU.EX2 R39, R32 ;  /* 0x0000002000277308 */ /* 0x000e620000000800 */
[----:B---3--:R3:W-:Y:S04]  /*11b0*/  STS.U16 [R60+0x4000], R65 ;  /* 0x004000413c007388 */ /* 0x0087e80000000400 */
[----:B--2---:R2:W-:Y:S04]  /*11c0*/  STS.U16 [R60+0x4400], R67 ;  /* 0x004400433c007388 */ /* 0x0045e80000000400 */
[----:B------:R-:W-:Y:S06]  /*11d0*/  BAR.SYNC.DEFER_BLOCKING 0x0 ;  /* 0x0000000000007b1d */ /* 0x000fec0000010000 */
[----:B------:R-:W-:Y:S08]  /*11e0*/  MUFU.EX2 R77, R34 ;  /* 0x00000022004d7308 */ /* 0x000ff00000000800 */
[----:B------:R-:W4:Y:S08]  /*11f0*/  MUFU.EX2 R68, R35 ;  /* 0x0000002300447308 */ /* 0x000f300000000800 */
[----:B------:R-:W5:Y:S08]  /*1200*/  MUFU.EX2 R69, R69 ;  /* 0x0000004500457308 */ /* 0x000f700000000800 */
[----:B------:R2:W2:Y:S01]  /*1210*/  MUFU.EX2 R73, R33 ;  /* 0x0000002100497308 */ /* 0x0004a20000000800 */
[----:B0-----:R-:W-:Y:S01]  /*1220*/  F2FP.BF16.PACK_AB R40, R36, R37 ;  /* 0x000000252428723e */ /* 0x001fe200000010ff */
[----:B------:R-:W-:Y:S01]  /*1230*/  FADD R36, R37, R36 ;  /* 0x0000002425247221 */ /* 0x000fe20000000000 */
[----:B-1----:R-:W-:Y:S01]  /*1240*/  F2FP.BF16.PACK_AB R41, R39, R38 ;  /* 0x000000262729723e */ /* 0x002fe200000010ff */
[----:B------:R-:W-:Y:S01]  /*1250*/  FADD R38, R38, R39 ;  /* 0x0000002726267221 */ /* 0x000fe20000000000 */
[----:B------:R-:W-:Y:S01]  /*1260*/  F2FP.BF16.PACK_AB R42, R72, R75 ;  /* 0x0000004b482a723e */ /* 0x000fe200000010ff */
[----:B------:R-:W-:Y:S01]  /*1270*/  FADD R75, R75, R36 ;  /* 0x000000244b4b7221 */ /* 0x000fe20000000000 */
[----:B----4-:R-:W-:Y:S01]  /*1280*/  F2FP.BF16.PACK_AB R43, R68, R77 ;  /* 0x0000004d442b723e */ /* 0x010fe200000010ff */
[----:B------:R-:W-:Y:S01]  /*1290*/  FADD R77, R77, R38 ;  /* 0x000000264d4d7221 */ /* 0x000fe20000000000 */
[----:B------:R-:W0:Y:S01]  /*12a0*/  LDSM.16.M88.4 R28, [R54+0x4000] ;  /* 0x00400000361c783b */ /* 0x000e220000000200 */
[----:B-----5:R-:W-:-:S02]  /*12b0*/  FMUL R64, R69, R16 ;  /* 0x0000001045407220 */ /* 0x020fc40000400000 */
[----:B---3--:R-:W-:Y:S01]  /*12c0*/  FMUL R65, R69, R17 ;  /* 0x0000001145417220 */ /* 0x008fe20000400000 */
[----:B--2---:R-:W1:Y:S01]  /*12d0*/  LDSM.16.M88.4 R32, [R54+0x4200] ;  /* 0x004200003620783b */ /* 0x004e620000000200 */
[----:B------:R-:W-:-:S03]  /*12e0*/  FMUL R66, R73, R18 ;  /* 0x0000001249427220 */ /* 0x000fc60000400000 */
[----:B------:R-:W2:Y:S01]  /*12f0*/  LDSM.16.M88.4 R36, [R54+0x4400] ;  /* 0x004400003624783b */ /* 0x000ea20000000200 */
[----:B------:R-:W-:-:S03]  /*1300*/  FMUL R67, R73, R19 ;  /* 0x0000001349437220 */ /* 0x000fc60000400000 */
[----:B------:R-:W3:Y:S01]  /*1310*/  LDSM.16.M88.4 R16, [R54+0x4600] ;  /* 0x004600003610783b */ /* 0x000ee20000000200 */
[----:B------:R-:W-:Y:S02]  /*1320*/  FFMA R20, R20, c[0x0][0x188], -R70 ;  /* 0x0000620014147a23 */ /* 0x000fe40000000846 */
[C---:B------:R-:W-:Y:S02]  /*1330*/  FMUL R12, R69.reuse, R12 ;  /* 0x0000000c450c7220 */ /* 0x040fe40000400000 */
[----:B------:R-:W-:Y:S02]  /*1340*/  FMUL R13, R69, R13 ;  /* 0x0000000d450d7220 */ /* 0x000fe40000400000 */
[C---:B------:R-:W-:Y:S02]  /*1350*/  FMUL R14, R73.reuse, R14 ;  /* 0x0000000e490e7220 */ /* 0x040fe40000400000 */
[----:B------:R-:W-:Y:S02]  /*1360*/  FMUL R15, R73, R15 ;  /* 0x0000000f490f7220 */ /* 0x000fe40000400000 */
[----:B------:R-:W-:-:S02]  /*1370*/  FMUL R8, R69, R8 ;  /* 0x0000000845087220 */ /* 0x000fc40000400000 */
[----:B------:R-:W-:Y:S02]  /*1380*/  FMUL R9, R69, R9 ;  /* 0x0000000945097220 */ /* 0x000fe40000400000 */
[C---:B------:R-:W-:Y:S02]  /*1390*/  FMUL R10, R73.reuse, R10 ;  /* 0x0000000a490a7220 */ /* 0x040fe40000400000 */
[----:B------:R-:W-:Y:S02]  /*13a0*/  FMUL R11, R73, R11 ;  /* 0x0000000b490b7220 */ /* 0x000fe40000400000 */
[C---:B------:R-:W-:Y:S02]  /*13b0*/  FMUL R4, R69.reuse, R4 ;  /* 0x0000000445047220 */ /* 0x040fe40000400000 */
[----:B------:R-:W-:Y:S02]  /*13c0*/  FMUL R5, R69, R5 ;  /* 0x0000000545057220 */ /* 0x000fe40000400000 */
[----:B------:R-:W-:-:S02]  /*13d0*/  FMUL R6, R73, R6 ;  /* 0x0000000649067220 */ /* 0x000fc40000400000 */
[----:B------:R-:W-:Y:S02]  /*13e0*/  FMUL R7, R73, R7 ;  /* 0x0000000749077220 */ /* 0x000fe40000400000 */
[--C-:B------:R-:W-:Y:S02]  /*13f0*/  FFMA R22, R22, c[0x0][0x188], -R71.reuse ;  /* 0x0000620016167a23 */ /* 0x100fe40000000847 */
[----:B------:R-:W-:Y:S02]  /*1400*/  FMUL R20, R20, 1.4426950216293334961 ;  /* 0x3fb8aa3b14147820 */ /* 0x000fe40000400000 */
[----:B------:R-:W-:Y:S02]  /*1410*/  FFMA R21, R21, c[0x0][0x188], -R70 ;  /* 0x0000620015157a23 */ /* 0x000fe40000000846 */
[----:B------:R-:W-:Y:S02]  /*1420*/  FFMA R23, R23, c[0x0][0x188], -R71 ;  /* 0x0000620017177a23 */ /* 0x000fe40000000847 */
[----:B------:R-:W-:Y:S01]  /*1430*/  FMUL R22, R22, 1.4426950216293334961 ;  /* 0x3fb8aa3b16167820 */ /* 0x000fe20000400000 */
[----:B0-----:R-:W-:Y:S01]  /*1440*/  HMMA.16816.F32.BF16 R12, R40, R28, R12 ;  /* 0x0000001c280c723c */ /* 0x001fe2000004180c */
[----:B------:R-:W-:-:S02]  /*1450*/  FMUL R21, R21, 1.4426950216293334961 ;  /* 0x3fb8aa3b15157820 */ /* 0x000fc40000400000 */
[--C-:B------:R-:W-:Y:S01]  /*1460*/  FFMA R24, R24, c[0x0][0x188], -R70.reuse ;  /* 0x0000620018187a23 */ /* 0x100fe20000000846 */
[----:B------:R-:W0:Y:S01]  /*1470*/  MUFU.EX2 R20, R20 ;  /* 0x0000001400147308 */ /* 0x000e220000000800 */
[----:B------:R-:W-:Y:S02]  /*1480*/  FMUL R23, R23, 1.4426950216293334961 ;  /* 0x3fb8aa3b17177820 */ /* 0x000fe40000400000 */
[----:B------:R-:W-:Y:S01]  /*1490*/  FFMA R26, R26, c[0x0][0x188], -R71 ;  /* 0x000062001a1a7a23 */ /* 0x000fe20000000847 */
[----:B-1----:R-:W-:Y:S01]  /*14a0*/  HMMA.16816.F32.BF16 R8, R40, R32, R8 ;  /* 0x000000202808723c */ /* 0x002fe20000041808 */
[----:B------:R-:W-:Y:S02]  /*14b0*/  FMUL R24, R24, 1.4426950216293334961 ;  /* 0x3fb8aa3b18187820 */ /* 0x000fe40000400000 */
[----:B------:R-:W-:-:S05]  /*14c0*/  FFMA R25, R25, c[0x0][0x188], -R70 ;  /* 0x0000620019197a23 */ /* 0x000fca0000000846 */
[----:B--2---:R-:W-:Y:S01]  /*14d0*/  HMMA.16816.F32.BF16 R4, R40, R36, R4 ;  /* 0x000000242804723c */ /* 0x004fe20000041804 */
[----:B------:R-:W-:Y:S01]  /*14e0*/  FMUL R26, R26, 1.4426950216293334961 ;  /* 0x3fb8aa3b1a1a7820 */ /* 0x000fe20000400000 */
[----:B------:R-:W-:Y:S01]  /*14f0*/  MUFU.EX2 R21, R21 ;  /* 0x0000001500157308 */ /* 0x000fe20000000800 */
[----:B------:R-:W-:-:S05]  /*1500*/  FFMA R27, R27, c[0x0][0x188], -R71 ;  /* 0x000062001b1b7a23 */ /* 0x000fca0000000847 */
[----:B---3--:R-:W-:Y:S02]  /*1510*/  HMMA.16816.F32.BF16 R40, R40, R16, R64 ;  /* 0x000000102828723c */ /* 0x008fe40000041840 */
[----:B------:R0:W1:Y:S01]  /*1520*/  MUFU.EX2 R16, R22 ;  /* 0x0000001600107308 */ /* 0x0000620000000800 */
[----:B------:R-:W-:Y:S02]  /*1530*/  FMUL R25, R25, 1.4426950216293334961 ;  /* 0x3fb8aa3b19197820 */ /* 0x000fe40000400000 */
[----:B------:R-:W-:-:S05]  /*1540*/  FMUL R27, R27, 1.4426950216293334961 ;  /* 0x3fb8aa3b1b1b7820 */ /* 0x000fca0000400000 */
[----:B------:R-:W2:Y:S01]  /*1550*/  MUFU.EX2 R23, R23 ;  /* 0x0000001700177308 */ /* 0x000ea20000000800 */
[----:B------:R-:W-:Y:S02]  /*1560*/  FADD R75, R72, R75 ;  /* 0x0000004b484b7221 */ /* 0x000fe40000000000 */
[----:B------:R-:W-:-:S05]  /*1570*/  FADD R77, R68, R77 ;  /* 0x0000004d444d7221 */ /* 0x000fca0000000000 */
[----:B------:R-:W3:Y:S01]  /*1580*/  MUFU.EX2 R24, R24 ;  /* 0x0000001800187308 */ /* 0x000ee20000000800 */
[----:B0-----:R-:W-:-:S07]  /*1590*/  FADD R22, R20, R75 ;  /* 0x0000004b14167221 */ /* 0x001fce0000000000 */
[----:B------:R-:W0:Y:S01]  /*15a0*/  MUFU.EX2 R26, R26 ;  /* 0x0000001a001a7308 */ /* 0x000e220000000800 */
[----:B-1----:R-:W-:-:S07]  /*15b0*/  FADD R28, R16, R77 ;  /* 0x0000004d101c7221 */ /* 0x002fce0000000000 */
[----:B------:R-:W1:Y:S01]  /*15c0*/  MUFU.EX2 R25, R25 ;  /* 0x0000001900197308 */ /* 0x000e620000000800 */
[----:B------:R-:W-:-:S07]  /*15d0*/  FADD R17, R21, R22 ;  /* 0x0000001615117221 */ /* 0x000fce0000000000 */
[----:B------:R-:W4:Y:S01]  /*15e0*/  MUFU.EX2 R27, R27 ;  /* 0x0000001b001b7308 */ /* 0x000f220000000800 */
[----:B--2---:R-:W-:Y:S02]  /*15f0*/  FADD R29, R23, R28 ;  /* 0x0000001c171d7221 */ /* 0x004fe40000000000 */
[----:B---3--:R-:W-:Y:S02]  /*1600*/  FADD R22, R24, R17 ;  /* 0x0000001118167221 */ /* 0x008fe40000000000 */
[----:B0-----:R-:W-:Y:S02]  /*1610*/  FADD R28, R26, R29 ;  /* 0x0000001d1a1c7221 */ /* 0x001fe40000000000 */
[----:B-1----:R-:W-:Y:S02]  /*1620*/  FADD R17, R25, R22 ;  /* 0x0000001619117221 */ /* 0x002fe40000000000 */
[----:B----4-:R-:W-:-:S03]  /*1630*/  FADD R28, R27, R28 ;  /* 0x0000001c1b1c7221 */ /* 0x010fc60000000000 */
[----:B------:R-:W0:Y:S04]  /*1640*/  SHFL.BFLY PT, R22, R17, 0x2, 0x1f ;  /* 0x0c401f0011167f89 */ /* 0x000e2800000e0000 */
[----:B------:R-:W1:Y:S01]  /*1650*/  SHFL.BFLY PT, R33, R28, 0x2, 0x1f ;  /* 0x0c401f001c217f89 */ /* 0x000e6200000e0000 */
[----:B------:R-:W-:Y:S01]  /*1660*/  IADD3 R55, R55, 0x20, RZ ;  /* 0x0000002037377810 */ /* 0x000fe20007ffe0ff */
[----:B0-----:R-:W-:Y:S01]  /*1670*/  FADD R29, R17, R22 ;  /* 0x00000016111d7221 */ /* 0x001fe20000000000 */
[----:B------:R-:W-:Y:S01]  /*1680*/  F2FP.BF16.PACK_AB R22, R25, R24 ;  /* 0x000000181916723e */ /* 0x000fe200000010ff */
[----:B-1----:R-:W-:-:S03]  /*1690*/  FADD R33, R28, R33 ;  /* 0x000000211c217221 */ /* 0x002fc60000000000 */
[----:B------:R-:W0:Y:S04]  /*16a0*/  SHFL.BFLY PT, R24, R29, 0x1, 0x1f ;  /* 0x0c201f001d187f89 */ /* 0x000e2800000e0000 */
[----:B------:R-:W1:Y:S01]  /*16b0*/  SHFL.BFLY PT, R32, R33, 0x1, 0x1f ;  /* 0x0c201f0021207f89 */ /* 0x000e6200000e0000 */
[----:B------:R-:W-:Y:S02]  /*16c0*/  F2FP.BF16.PACK_AB R20, R21, R20 ;  /* 0x000000141514723e */ /* 0x000fe400000010ff */
[----:B------:R-:W-:Y:S02]  /*16d0*/  ISETP.GE.AND P0, PT, R55, c[0x0][0x1d0], PT ;  /* 0x0000740037007a0c */ /* 0x000fe40003f06270 */
[----:B------:R-:W-:Y:S02]  /*16e0*/  F2FP.BF16.PACK_AB R21, R23, R16 ;  /* 0x000000101715723e */ /* 0x000fe400000010ff */
[----:B------:R-:W-:-:S07]  /*16f0*/  F2FP.BF16.PACK_AB R23, R27, R26 ;  /* 0x0000001a1b17723e */ /* 0x000fce00000010ff */
[----:B------:R-:W-:Y:S01]  /*1700*/  HMMA.16816.F32.BF16 R12, R20, R30, R12 ;  /* 0x0000001e140c723c */ /* 0x000fe2000004180c */
[----:B------:R-:W-:Y:S01]  /*1710*/  MOV R68, R71 ;  /* 0x0000004700447202 */ /* 0x000fe20000000f00 */
[----:B0-----:R-:W-:-:S06]  /*1720*/  FADD R24, R29, R24 ;  /* 0x000000181d187221 */ /* 0x001fcc0000000000 */
[----:B------:R-:W-:Y:S01]  /*1730*/  HMMA.16816.F32.BF16 R8, R20, R34, R8 ;  /* 0x000000221408723c */ /* 0x000fe20000041808 */
[----:B-1----:R-:W-:-:S07]  /*1740*/  FADD R32, R33, R32 ;  /* 0x0000002021207221 */ /* 0x002fce0000000000 */
[----:B------:R-:W-:Y:S01]  /*1750*/  HMMA.16816.F32.BF16 R4, R20, R38, R4 ;  /* 0x000000261404723c */ /* 0x000fe20000041804 */
[----:B------:R-:W-:-:S07]  /*1760*/  FFMA R56, R69, R56, R24 ;  /* 0x0000003845387223 */ /* 0x000fce0000000018 */
[----:B------:R-:W-:Y:S01]  /*1770*/  HMMA.16816.F32.BF16 R16, R20, R18, R40 ;  /* 0x000000121410723c */ /* 0x000fe20000041828 */
[----:B------:R-:W-:-:S06]  /*1780*/  FFMA R62, R73, R62, R32 ;  /* 0x0000003e493e7223 */ /* 0x000fcc0000000020 */
[----:B------:R-:W-:Y:S01]  /*1790*/  MOV R20, 0x20 ;  /* 0x0000002000147802 */ /* 0x000fe20000000f00 */
[----:B------:R-:W-:-:S04]  /*17a0*/  IMAD.MOV.U32 R69, RZ, RZ, R70 ;  /* 0x000000ffff457224 */ /* 0x000fc800078e0046 */
[C---:B------:R-:W-:Y:S02]  /*17b0*/  IMAD R53, R20.reuse, c[0x0][0x1b4], R53 ;  /* 0x00006d0014357a24 */ /* 0x040fe400078e0235 */
[----:B------:R-:W-:Y:S01]  /*17c0*/  IMAD R63, R20, c[0x0][0x1a4], R63 ;  /* 0x00006900143f7a24 */ /* 0x000fe200078e023f */
[----:B------:R-:W-:Y:S05]  /*17d0*/  @!P0 BRA `(.L_x_1) ;  /* 0xfffff3b000008947 */ /* 0x000fea000383ffff */
.L_x_0:
[C---:B------:R-:W-:Y:S01]  /*17e0*/  FMUL R3, R56.reuse, 8388608 ;  /* 0x4b00000038037820 */ /* 0x040fe20000400000 */
[----:B------:R-:W-:Y:S01]  /*17f0*/  FSETP.GEU.AND P2, PT, R56, 1.175494350822287508e-38, PT ;  /* 0x008000003800780b */ /* 0x000fe20003f4e000 */
[----:B------:R-:W-:Y:S01]  /*1800*/  IMAD.MOV.U32 R23, RZ, RZ, R6 ;  /* 0x000000ffff177224 */ /* 0x000fe200078e0006 */
[----:B------:R-:W-:Y:S01]  /*1810*/  MOV R30, R5 ;  /* 0x00000005001e7202 */ /* 0x000fe20000000f00 */
[----:B------:R-:W-:Y:S01]  /*1820*/  IMAD.MOV.U32 R28, RZ, RZ, R17 ;  /* 0x000000ffff1c7224 */ /* 0x000fe200078e0011 */
[----:B------:R-:W-:Y:S01]  /*1830*/  FSEL R3, R3, R56, !P2 ;  /* 0x0000003803037208 */ /* 0x000fe20005000000 */
[----:B------:R-:W-:Y:S01]  /*1840*/  IMAD.MOV.U32 R36, RZ, RZ, R13 ;  /* 0x000000ffff247224 */ /* 0x000fe200078e000d */
[----:B------:R-:W-:Y:S01]  /*1850*/  SHF.L.U32 R5, R0, 0x2, RZ ;  /* 0x0000000200057819 */ /* 0x000fe200000006ff */
[----:B------:R-:W-:Y:S01]  /*1860*/  IMAD.MOV.U32 R25, RZ, RZ, R11 ;  /* 0x000000ffff197224 */ /* 0x000fe200078e000b */
[----:B------:R-:W-:Y:S01]  /*1870*/  SHF.R.U32.HI R6, RZ, 0x1, R0 ;  /* 0x00000001ff067819 */ /* 0x000fe20000011600 */
[----:B------:R-:W-:Y:S01]  /*1880*/  IMAD.MOV.U32 R34, RZ, RZ, R8 ;  /* 0x000000ffff227224 */ /* 0x000fe200078e0008 */
[----:B------:R-:W-:Y:S01]  /*1890*/  MOV R32, R9 ;  /* 0x0000000900207202 */ /* 0x000fe20000000f00 */
[----:B------:R-:W-:Y:S01]  /*18a0*/  IMAD R9, R50, c[0x0][0x1c0], RZ ;  /* 0x0000700032097a24 */ /* 0x000fe200078e02ff */
[----:B------:R-:W-:Y:S01]  /*18b0*/  MOV R27, R10 ;  /* 0x0000000a001b7202 */ /* 0x000fe20000000f00 */
[----:B------:R-:W-:Y:S01]  /*18c0*/  IMAD R10, R51, c[0x0][0x1c4], RZ ;  /* 0x00007100330a7a24 */ /* 0x000fe200078e02ff */
[----:B------:R-:W-:Y:S01]  /*18d0*/  MOV R17, R18 ;  /* 0x0000001200117202 */ /* 0x000fe20000000f00 */
[----:B------:R-:W-:Y:S01]  /*18e0*/  BAR.SYNC.DEFER_BLOCKING 0x0 ;  /* 0x0000000000007b1d */ /* 0x000fe20000010000 */
[----:B------:R-:W-:Y:S01]  /*18f0*/  IADD3 R2, R3, -0x3f3504f3, RZ ;  /* 0xc0cafb0d03027810 */ /* 0x000fe20007ffe0ff */
[----:B------:R-:W-:Y:S01]  /*1900*/  IMAD R52, R52, c[0x0][0x1c8], RZ ;  /* 0x0000720034347a24 */ /* 0x000fe200078e02ff */
[----:B------:R-:W-:Y:S01]  /*1910*/  LOP3.LUT R11, R59, 0x38, RZ, 0xc0, !PT ;  /* 0x000000383b0b7812 */ /* 0x000fe200078ec0ff */
[----:B------:R-:W-:Y:S01]  /*1920*/  IMAD.MOV.U32 R44, RZ, RZ, c[0x0][0x1c8] ;  /* 0x00007200ff2c7624 */ /* 0x000fe200078e00ff */
[----:B------:R-:W-:Y:S01]  /*1930*/  LOP3.LUT R18, R5, 0x3c0, RZ, 0xc0, !PT ;  /* 0x000003c005127812 */ /* 0x000fe200078ec0ff */
[----:B------:R-:W-:Y:S01]  /*1940*/  IMAD.SHL.U32 R5, R9, 0x2, RZ ;  /* 0x0000000209057824 */ /* 0x000fe200078e00ff */
[----:B------:R-:W-:-:S02]  /*1950*/  LOP3.LUT R13, R6, 0x4, RZ, 0xc0, !PT ;  /* 0x00000004060d7812 */ /* 0x000fc400078ec0ff */
[----:B------:R-:W-:Y:S02]  /*1960*/  LOP3.LUT R6, R2, 0xff800000, RZ, 0xc0, !PT ;  /* 0xff80000002067812 */ /* 0x000fe400078ec0ff */
[----:B------:R-:W-:Y:S02]  /*1970*/  MOV R38, R12 ;  /* 0x0000000c00267202 */ /* 0x000fe40000000f00 */
[----:B------:R-:W-:Y:S01]  /*1980*/  IADD3 R2, R13, R11, R18 ;  /* 0x0000000b0d027210 */ /* 0x000fe20007ffe012 */
[----:B------:R-:W-:Y:S01]  /*1990*/  IMAD.SHL.U32 R11, R0, 0x20, RZ ;  /* 0x00000020000b7824 */ /* 0x000fe200078e00ff */
[----:B------:R-:W-:Y:S01]  /*19a0*/  MOV R26, R4 ;  /* 0x00000004001a7202 */ /* 0x000fe20000000f00 */
[----:B------:R-:W-:Y:S01]  /*19b0*/  FMUL R4, R62, 8388608 ;  /* 0x4b0000003e047820 */ /* 0x000fe20000400000 */
[----:B------:R-:W-:Y:S02]  /*19c0*/  SHF.L.U32 R12, R10, 0x1, RZ ;  /* 0x000000010a0c7819 */ /* 0x000fe400000006ff */
[----:B------:R-:W-:-:S02]  /*19d0*/  FSETP.GEU.AND P3, PT, R62, 1.175494350822287508e-38, PT ;  /* 0x008000003e00780b */ /* 0x000fc40003f6e000 */
[----:B------:R-:W-:Y:S02]  /*19e0*/  MOV R31, R14 ;  /* 0x0000000e001f7202 */ /* 0x000fe40000000f00 */
[----:B------:R-:W-:Y:S02]  /*19f0*/  LOP3.LUT R14, R59, 0x78, RZ, 0xc0, !PT ;  /* 0x000000783b0e7812 */ /* 0x000fe400078ec0ff */
[----:B------:R-:W-:Y:S02]  /*1a00*/  IADD3 R5, P4, P5, R12, c[0x0][0x178], R5 ;  /* 0x00005e000c057a10 */ /* 0x000fe40007d9e005 */
[----:B------:R-:W-:Y:S02]  /*1a10*/  LOP3.LUT R12, R0, 0xc, RZ, 0xc0, !PT ;  /* 0x0000000c000c7812 */ /* 0x000fe400078ec0ff */
[----:B------:R-:W-:Y:S02]  /*1a20*/  LOP3.LUT R11, R11, 0x60, RZ, 0xc0, !PT ;  /* 0x000000600b0b7812 */ /* 0x000fe400078ec0ff */
[----:B------:R-:W-:-:S02]  /*1a30*/  MOV R21, R7 ;  /* 0x0000000700157202 */ /* 0x000fc40000000f00 */
[----:B------:R-:W-:Y:S01]  /*1a40*/  FSEL R4, R4, R62, !P3 ;  /* 0x0000003e04047208 */ /* 0x000fe20005800000 */
[----:B------:R0:W1:Y:S01]  /*1a50*/  I2F R7, R6 ;  /* 0x0000000600077306 */ /* 0x0000620000201400 */
[----:B------:R-:W-:Y:S02]  /*1a60*/  LOP3.LUT P0, RZ, R0, 0x100, RZ, 0xc0, !PT ;  /* 0x0000010000ff7812 */ /* 0x000fe4000780c0ff */
[----:B------:R-:W-:Y:S02]  /*1a70*/  MOV R22, R16 ;  /* 0x0000001000167202 */ /* 0x000fe40000000f00 */
[----:B------:R-:W-:Y:S02]  /*1a80*/  SHF.R.S32.HI R0, RZ, 0x4, R0 ;  /* 0x00000004ff007819 */ /* 0x000fe40000011400 */
[----:B------:R-:W-:Y:S02]  /*1a90*/  LEA R16, R57, R14, 0x2 ;  /* 0x0000000e39107211 */ /* 0x000fe400078e10ff */
[----:B------:R-:W-:-:S02]  /*1aa0*/  LOP3.LUT R59, R59, 0xf80, RZ, 0xc0, !PT ;  /* 0x00000f803b3b7812 */ /* 0x000fc400078ec0ff */
[----:B------:R-:W-:Y:S02]  /*1ab0*/  LEA R14, R12, R11, 0xa ;  /* 0x0000000b0c0e7211 */ /* 0x000fe400078e50ff */
[----:B------:R-:W-:Y:S02]  /*1ac0*/  IADD3 R8, R4, -0x3f3504f3, RZ ;  /* 0xc0cafb0d04087810 */ /* 0x000fe40007ffe0ff */
[----:B------:R-:W-:Y:S01]  /*1ad0*/  SGXT R11, R0, 0x1 ;  /* 0x00000001000b781a */ /* 0x000fe20000000200 */
[----:B------:R-:W-:Y:S01]  /*1ae0*/  IMAD.HI R0, R9, 0x2, RZ ;  /* 0x0000000209007827 */ /* 0x000fe200078e02ff */
[----:B------:R-:W-:Y:S02]  /*1af0*/  IADD3 R59, R59, R14, RZ ;  /* 0x0000000e3b3b7210 */ /* 0x000fe40007ffe0ff */
[----:B------:R-:W-:Y:S01]  /*1b00*/  LOP3.LUT R13, R8, 0xff800000, RZ, 0xc0, !PT ;  /* 0xff800000080d7812 */ /* 0x000fe200078ec0ff */
[----:B------:R-:W-:Y:S01]  /*1b10*/  IMAD.HI R9, R10, 0x2, RZ ;  /* 0x000000020a097827 */ /* 0x000fe200078e02ff */
[----:B------:R-:W-:-:S02]  /*1b20*/  FSETP.GT.AND P1, PT, |R62|, 8.50705917302346158658e+37, PT ;  /* 0x7e8000003e00780b */ /* 0x000fc40003f24200 */
[----:B------:R-:W-:Y:S01]  /*1b30*/  FSEL R14, RZ, -23, P2 ;  /* 0xc1b80000ff0e7808 */ /* 0x000fe20001000000 */
[----:B------:R-:W2:Y:S01]  /*1b40*/  I2F R8, R13 ;  /* 0x0000000d00087306 */ /* 0x000ea20000201400 */
[----:B------:R-:W-:Y:S01]  /*1b50*/  FSETP.GT.AND P2, PT, |R56|, 8.50705917302346158658e+37, PT ;  /* 0x7e8000003800780b */ /* 0x000fe20003f44200 */
[----:B------:R-:W-:Y:S01]  /*1b60*/  IMAD R59, R12, 0x2, R59 ;  /* 0x000000020c3b7824 */ /* 0x000fe200078e023b */
[----:B0-----:R-:W-:Y:S01]  /*1b70*/  IADD3 R6, R3, -R6, RZ ;  /* 0x8000000603067210 */ /* 0x001fe20007ffe0ff */
[----:B-1----:R-:W-:Y:S01]  /*1b80*/  FFMA.FTZ R14, R7, 1.1920928955078125e-07, R14 ;  /* 0x34000000070e7823 */ /* 0x002fe2000001000e */
[----:B------:R-:W-:Y:S02]  /*1b90*/  MOV R29, R15 ;  /* 0x0000000f001d7202 */ /* 0x000fe40000000f00 */
[----:B------:R-:W-:Y:S01]  /*1ba0*/  FSEL R15, RZ, -23, P3 ;  /* 0xc1b80000ff0f7808 */ /* 0x000fe20001800000 */
[----:B------:R-:W-:Y:S01]  /*1bb0*/  FADD R6, R6, -1 ;  /* 0xbf80000006067421 */ /* 0x000fe20000000000 */
[----:B------:R-:W-:Y:S01]  /*1bc0*/  IADD3.X R0, R9, c[0x0][0x17c], R0, P4, P5 ;  /* 0x00005f0009007a10 */ /* 0x000fe200027ea400 */
[----:B------:R-:W-:Y:S01]  /*1bd0*/  @P1 FMUL R19, R19, 0.25 ;  /* 0x3e80000013131820 */ /* 0x000fe20000400000 */
[C---:B------:R-:W-:Y:S01]  /*1be0*/  FSETP.GEU.AND P3, PT, |R62|.reuse, 1.175494350822287508e-38, PT ;  /* 0x008000003e00780b */ /* 0x040fe20003f6e200 */
[----:B------:R-:W-:Y:S01]  /*1bf0*/  @P1 FMUL R62, R62, 0.25 ;  /* 0x3e8000003e3e1820 */ /* 0x000fe20000400000 */
[----:B------:R-:W-:Y:S01]  /*1c00*/  MOV R33, 0x3dc6b27f ;  /* 0x3dc6b27f00217802 */ /* 0x000fe20000000f00 */
[----:B------:R-:W-:Y:S01]  /*1c10*/  @P2 FMUL R22, R22, 0.25 ;  /* 0x3e80000016162820 */ /* 0x000fe20000400000 */
[C---:B------:R-:W-:Y:S01]  /*1c20*/  FSETP.GEU.AND P4, PT, |R56|.reuse, 1.175494350822287508e-38, PT ;  /* 0x008000003800780b */ /* 0x040fe20003f8e200 */
[----:B------:R-:W-:Y:S01]  /*1c30*/  @P2 FMUL R56, R56, 0.25 ;  /* 0x3e80000038382820 */ /* 0x000fe20000400000 */
[----:B------:R-:W-:Y:S01]  /*1c40*/  LOP3.LUT R24, R16, 0x1008, R11, 0x78, !PT ;  /* 0x0000100810187812 */ /* 0x000fe200078e780b */
[----:B------:R-:W-:Y:S01]  /*1c50*/  FFMA.FTZ R7, R6, R33, -0.16845393180847167969 ;  /* 0xbe2c7f3006077423 */ /* 0x000fe20000010021 */
[----:B------:R-:W-:Y:S01]  /*1c60*/  LOP3.LUT R37, R59, 0x10, RZ, 0x3c, !PT ;  /* 0x000000103b257812 */ /* 0x000fe200078e3cff */
[----:B--2---:R-:W-:Y:S01]  /*1c70*/  FFMA.FTZ R15, R8, 1.1920928955078125e-07, R15 ;  /* 0x34000000080f7823 */ /* 0x004fe2000001000f */
[----:B------:R-:W-:Y:S01]  /*1c80*/  LOP3.LUT R58, R58, 0x3f8, RZ, 0xc0, !PT ;  /* 0x000003f83a3a7812 */ /* 0x000fe200078ec0ff */
[----:B------:R-:W-:-:S02]  /*1c90*/  FFMA.FTZ R7, R6, R7, 0.1716887056827545166 ;  /* 0x3e2fcf2a06077423 */ /* 0x000fc40000010007 */
[----:B------:R-:W-:Y:S02]  /*1ca0*/  @!P3 FMUL R62, R62, 16777216 ;  /* 0x4b8000003e3eb820 */ /* 0x000fe40000400000 */
[----:B------:R-:W-:Y:S02]  /*1cb0*/  FFMA.FTZ R7, R6, R7, -0.17900948226451873779 ;  /* 0xbe374e4306077423 */ /* 0x000fe40000010007 */
[----:B------:R-:W-:Y:S01]  /*1cc0*/  @!P4 FMUL R56, R56, 16777216 ;  /* 0x4b8000003838c820 */ /* 0x000fe20000400000 */
[----:B------:R-:W0:Y:S01]  /*1cd0*/  MUFU.RCP R8, R62 ;  /* 0x0000003e00087308 */ /* 0x000e220000001000 */
[----:B------:R-:W-:Y:S02]  /*1ce0*/  FFMA.FTZ R7, R6, R7, 0.20512372255325317383 ;  /* 0x3e520bf406077423 */ /* 0x000fe40000010007 */
[----:B------:R-:W-:Y:S02]  /*1cf0*/  @P2 FMUL R26, R26, 0.25 ;  /* 0x3e8000001a1a2820 */ /* 0x000fe40000400000 */
[----:B------:R-:W-:-:S02]  /*1d00*/  FFMA.FTZ R7, R6, R7, -0.24046532809734344482 ;  /* 0xbe763c8b06077423 */ /* 0x000fc40000010007 */
[----:B------:R-:W-:Y:S01]  /*1d10*/  @P1 FMUL R17, R17, 0.25 ;  /* 0x3e80000011111820 */ /* 0x000fe20000400000 */
[----:B------:R-:W1:Y:S01]  /*1d20*/  MUFU.RCP R11, R56 ;  /* 0x00000038000b7308 */ /* 0x000e620000001000 */
[----:B------:R-:W-:Y:S02]  /*1d30*/  FFMA.FTZ R7, R6, R7, 0.28857114911079406738 ;  /* 0x3e93bf9906077423 */ /* 0x000fe40000010007 */
[----:B------:R-:W-:Y:S02]  /*1d40*/  @!P3 FMUL R19, R19, 16777216 ;  /* 0x4b8000001313b820 */ /* 0x000fe40000400000 */
[----:B------:R-:W-:Y:S02]  /*1d50*/  @P1 FMUL R23, R23, 0.25 ;  /* 0x3e80000017171820 */ /* 0x000fe40000400000 */
[----:B------:R-:W-:Y:S02]  /*1d60*/  @P1 FMUL R25, R25, 0.25 ;  /* 0x3e80000019191820 */ /* 0x000fe40000400000 */
[----:B------:R-:W-:-:S02]  /*1d70*/  @P1 FMUL R27, R27, 0.25 ;  /* 0x3e8000001b1b1820 */ /* 0x000fc40000400000 */
[----:B------:R-:W-:Y:S02]  /*1d80*/  @!P4 FMUL R22, R22, 16777216 ;  /* 0x4b8000001616c820 */ /* 0x000fe40000400000 */
[----:B------:R-:W-:Y:S02]  /*1d90*/  @!P4 FMUL R26, R26, 16777216 ;  /* 0x4b8000001a1ac820 */ /* 0x000fe40000400000 */
[----:B------:R-:W-:Y:S02]  /*1da0*/  FFMA.FTZ R7, R6, R7, -0.36067417263984680176 ;  /* 0xbeb8aa4906077423 */ /* 0x000fe40000010007 */
[----:B------:R-:W-:Y:S02]  /*1db0*/  @P1 FMUL R21, R21, 0.25 ;  /* 0x3e80000015151820 */ /* 0x000fe40000400000 */
[----:B------:R-:W-:Y:S02]  /*1dc0*/  @P1 FMUL R29, R29, 0.25 ;  /* 0x3e8000001d1d1820 */ /* 0x000fe40000400000 */
[----:B------:R-:W-:Y:S01]  /*1dd0*/  @P1 FMUL R31, R31, 0.25 ;  /* 0x3e8000001f1f1820 */ /* 0x000fe20000400000 */
[----:B------:R-:W-:Y:S01]  /*1de0*/  ISETP.GE.U32.AND P1, PT, R4, 0x7f800000, PT ;  /* 0x7f8000000400780c */ /* 0x000fe20003f26070 */
[----:B------:R-:W-:-:S02]  /*1df0*/  @P2 FMUL R28, R28, 0.25 ;  /* 0x3e8000001c1c2820 */ /* 0x000fc40000400000 */
[----:B------:R-:W-:Y:S02]  /*1e00*/  @P2 FMUL R30, R30, 0.25 ;  /* 0x3e8000001e1e2820 */ /* 0x000fe40000400000 */
[----:B------:R-:W-:Y:S02]  /*1e10*/  @!P3 FMUL R17, R17, 16777216 ;  /* 0x4b8000001111b820 */ /* 0x000fe40000400000 */
[----:B0-----:R-:W-:Y:S02]  /*1e20*/  FMUL R9, R8, R19 ;  /* 0x0000001308097220 */ /* 0x001fe40000400000 */
[----:B------:R-:W-:Y:S02]  /*1e30*/  @!P3 FMUL R23, R23, 16777216 ;  /* 0x4b8000001717b820 */ /* 0x000fe40000400000 */
[----:B------:R-:W-:Y:S02]  /*1e40*/  @!P3 FMUL R25, R25, 16777216 ;  /* 0x4b8000001919b820 */ /* 0x000fe40000400000 */
[----:B------:R-:W-:-:S02]  /*1e50*/  @!P3 FMUL R27, R27, 16777216 ;  /* 0x4b8000001b1bb820 */ /* 0x000fc40000400000 */
[C---:B-1----:R-:W-:Y:S02]  /*1e60*/  FMUL R12, R11.reuse, R22 ;  /* 0x000000160b0c7220 */ /* 0x042fe40000400000 */
[----:B------:R-:W-:Y:S02]  /*1e70*/  FMUL R19, R11, R26 ;  /* 0x0000001a0b137220 */ /* 0x000fe40000400000 */
[----:B------:R-:W-:Y:S02]  /*1e80*/  FFMA.FTZ R7, R6, R7, 0.48089820146560668945 ;  /* 0x3ef6384a06077423 */ /* 0x000fe40000010007 */
[----:B------:R-:W-:Y:S02]  /*1e90*/  @!P3 FMUL R21, R21, 16777216 ;  /* 0x4b8000001515b820 */ /* 0x000fe40000400000 */
[----:B------:R-:W-:Y:S02]  /*1ea0*/  @!P3 FMUL R29, R29, 16777216 ;  /* 0x4b8000001d1db820 */ /* 0x000fe40000400000 */
[----:B------:R-:W-:-:S02]  /*1eb0*/  @!P3 FMUL R31, R31, 16777216 ;  /* 0x4b8000001f1fb820 */ /* 0x000fc40000400000 */
[----:B------:R-:W-:Y:S02]  /*1ec0*/  @!P4 FMUL R28, R28, 16777216 ;  /* 0x4b8000001c1cc820 */ /* 0x000fe40000400000 */
[----:B------:R-:W-:Y:S02]  /*1ed0*/  @!P4 FMUL R30, R30, 16777216 ;  /* 0x4b8000001e1ec820 */ /* 0x000fe40000400000 */
[C---:B------:R-:W-:Y:S02]  /*1ee0*/  FMUL R10, R8.reuse, R17 ;  /* 0x00000011080a7220 */ /* 0x040fe40000400000 */
[C---:B------:R-:W-:Y:S02]  /*1ef0*/  FMUL R17, R8.reuse, R23 ;  /* 0x0000001708117220 */ /* 0x040fe40000400000 */
[C---:B------:R-:W-:Y:S02]  /*1f00*/  FMUL R18, R8.reuse, R25 ;  /* 0x0000001908127220 */ /* 0x040fe40000400000 */
[----:B------:R-:W-:Y:S01]  /*1f10*/  FMUL R20, R8, R27 ;  /* 0x0000001b08147220 */ /* 0x000fe20000400000 */
[----:B------:R-:W-:Y:S01]  /*1f20*/  F2FP.BF16.PACK_AB R27, R12, R19 ;  /* 0x000000130c1b723e */ /* 0x000fe200000010ff */
[----:B------:R-:W-:-:S02]  /*1f30*/  FFMA.FTZ R7, R6, R7, -0.72134751081466674805 ;  /* 0xbf38aa3b06077423 */ /* 0x000fc40000010007 */
[C---:B------:R-:W-:Y:S02]  /*1f40*/  FMUL R16, R8.reuse, R21 ;  /* 0x0000001508107220 */ /* 0x040fe40000400000 */
[C---:B------:R-:W-:Y:S02]  /*1f50*/  FMUL R23, R8.reuse, R29 ;  /* 0x0000001d08177220 */ /* 0x040fe40000400000 */
[----:B------:R-:W-:Y:S02]  /*1f60*/  FMUL R25, R8, R31 ;  /* 0x0000001f08197220 */ /* 0x000fe40000400000 */
[----:B------:R-:W-:Y:S01]  /*1f70*/  @P2 FMUL R34, R34, 0.25 ;  /* 0x3e80000022222820 */ /* 0x000fe20000400000 */
[----:B------:R-:W-:Y:S01]  /*1f80*/  F2FP.BF16.PACK_AB R18, R18, R23 ;  /* 0x000000171212723e */ /* 0x000fe200000010ff */
[----:B------:R-:W-:Y:S01]  /*1f90*/  @P2 FMUL R38, R38, 0.25 ;  /* 0x3e80000026262820 */ /* 0x000fe20000400000 */
[----:B------:R-:W-:Y:S01]  /*1fa0*/  F2FP.BF16.PACK_AB R20, R20, R25 ;  /* 0x000000191414723e */ /* 0x000fe200000010ff */
[----:B------:R-:W-:-:S02]  /*1fb0*/  @P2 FMUL R32, R32, 0.25 ;  /* 0x3e80000020202820 */ /* 0x000fc40000400000 */
[C---:B------:R-:W-:Y:S02]  /*1fc0*/  FMUL R8, R11.reuse, R28 ;  /* 0x0000001c0b087220 */ /* 0x040fe40000400000 */
[----:B------:R-:W-:Y:S02]  /*1fd0*/  FMUL R19, R11, R30 ;  /* 0x0000001e0b137220 */ /* 0x000fe40000400000 */
[----:B------:R-:W-:Y:S01]  /*1fe0*/  @P2 FMUL R36, R36, 0.25 ;  /* 0x3e80000024242820 */ /* 0x000fe20000400000 */
[----:B------:R-:W-:Y:S01]  /*1ff0*/  ISETP.GE.U32.AND P2, PT, R3, 0x7f800000, PT ;  /* 0x7f8000000300780c */ /* 0x000fe20003f46070 */
[----:B------:R-:W-:Y:S01]  /*2000*/  FMUL R7, R6, R7 ;  /* 0x0000000706077220 */ /* 0x000fe20000400000 */
[----:B------:R-:W-:Y:S01]  /*2010*/  F2FP.BF16.PACK_AB R29, R8, R19 ;  /* 0x00000013081d723e */ /* 0x000fe200000010ff */
[----:B------:R-:W-:Y:S01]  /*2020*/  @!P4 FMUL R34, R34, 16777216 ;  /* 0x4b8000002222c820 */ /* 0x000fe20000400000 */
[----:B------:R-:W-:Y:S01]  /*2030*/  F2FP.BF16.PACK_AB R19, R9, R16 ;  /* 0x000000100913723e */ /* 0x000fe200000010ff */
[----:B------:R-:W-:Y:S01]  /*2040*/  @!P4 FMUL R38, R38, 16777216 ;  /* 0x4b8000002626c820 */ /* 0x000fe20000400000 */
[----:B------:R-:W-:Y:S01]  /*2050*/  LEA R9, R44, R52, 0x1 ;  /* 0x000000342c097211 */ /* 0x000fe200078e08ff */
[----:B------:R-:W-:-:S02]  /*2060*/  @!P4 FMUL R32, R32, 16777216 ;  /* 0x4b8000002020c820 */ /* 0x000fc40000400000 */
[----:B------:R-:W-:Y:S01]  /*2070*/  @!P4 FMUL R36, R36, 16777216 ;  /* 0x4b8000002424c820 */ /* 0x000fe20000400000 */
[----:B------:R-:W-:Y:S01]  /*2080*/  LEA R8, P5, R9, R5, 0x1 ;  /* 0x0000000509087211 */ /* 0x000fe200078a08ff */
[C---:B------:R-:W-:Y:S02]  /*2090*/  FMUL R7, R6.reuse, R7 ;  /* 0x0000000706077220 */ /* 0x040fe40000400000 */
[----:B------:R-:W-:Y:S01]  /*20a0*/  FMUL R21, R11, R34 ;  /* 0x000000220b157220 */ /* 0x000fe20000400000 */
[----:B------:R-:W-:Y:S01]  /*20b0*/  LOP3.LUT R34, R59, 0x8, RZ, 0x3c, !PT ;  /* 0x000000083b227812 */ /* 0x000fe200078e3cff */
[----:B------:R-:W-:Y:S01]  /*20c0*/  FMUL R22, R11, R38 ;  /* 0x000000260b167220 */ /* 0x000fe20000400000 */
[----:B------:R-:W-:Y:S01]  /*20d0*/  LOP3.LUT R38, R59, 0x18, RZ, 0x3c, !PT ;  /* 0x000000183b267812 */ /* 0x000fe200078e3cff */
[C---:B------:R-:W-:Y:S02]  /*20e0*/  FMUL R12, R11.reuse, R32 ;  /* 0x000000200b0c7220 */ /* 0x040fe40000400000 */
[----:B------:R-:W-:Y:S01]  /*20f0*/  FMUL R11, R11, R36 ;  /* 0x000000240b0b7220 */ /* 0x000fe20000400000 */
[----:B------:R-:W-:Y:S01]  /*2100*/  F2FP.BF16.PACK_AB R26, R21, R22 ;  /* 0x00000016151a723e */ /* 0x000fe200000010ff */
[----:B------:R-:W-:Y:S01]  /*2110*/  FFMA.FTZ R43, R6, 1.4426950216293334961, R7 ;  /* 0x3fb8aa3b062b7823 */ /* 0x000fe20000010007 */
[----:B------:R-:W-:-:S02]  /*2120*/  LEA R7, R44, R9, 0x1 ;  /* 0x000000092c077211 */ /* 0x000fc400078e08ff */
[----:B------:R-:W-:Y:S01]  /*2130*/  F2FP.BF16.PACK_AB R28, R12, R11 ;  /* 0x0000000b0c1c723e */ /* 0x000fe200000010ff */
[----:B------:R-:W-:Y:S01]  /*2140*/  STS.64 [R24], R26 ;  /* 0x0000001a18007388 */ /* 0x000fe20000000a00 */
[----:B------:R-:W-:Y:S01]  /*2150*/  LOP3.LUT R12, R24, 0x10, RZ, 0x3c, !PT ;  /* 0x00000010180c7812 */ /* 0x000fe200078e3cff */
[----:B------:R-:W-:Y:S01]  /*2160*/  IMAD R16, R44, 0x2, R7 ;  /* 0x000000022c107824 */ /* 0x000fe200078e0207 */
[----:B------:R-:W-:Y:S01]  /*2170*/  F2FP.BF16.PACK_AB R21, R10, R17 ;  /* 0x000000110a15723e */ /* 0x000fe200000010ff */
[----:B------:R-:W-:Y:S01]  /*2180*/  STS.64 [R24+0x800], R28 ;  /* 0x0008001c18007388 */ /* 0x000fe20000000a00 */
[----:B------:R-:W-:Y:S01]  /*2190*/  LEA R10, P4, R52, R5, 0x1 ;  /* 0x00000005340a7211 */ /* 0x000fe200078808ff */
[----:B------:R-:W-:Y:S01]  /*21a0*/  FADD R14, R14, R43 ;  /* 0x0000002b0e0e7221 */ /* 0x000fe20000000000 */
[----:B------:R-:W-:Y:S01]  /*21b0*/  IADD3 R17, R4, -R13, RZ ;  /* 0x8000000d04117210 */ /* 0x000fe20007ffe0ff */
[----:B------:R0:W-:Y:S01]  /*21c0*/  STS.64 [R12+0x2800], R18 ;  /* 0x002800120c007388 */ /* 0x0001e20000000a00 */
[----:B------:R-:W-:-:S02]  /*21d0*/  LEA.HI.X.SX32 R11, R52, R0, 0x1, P4 ;  /* 0x00000000340b7211 */ /* 0x000fc400020f0eff */
[-C--:B------:R-:W-:Y:S01]  /*21e0*/  LEA R6, P3, R7, R5.reuse, 0x1 ;  /* 0x0000000507067211 */ /* 0x080fe200078608ff */
[----:B------:R1:W-:Y:S01]  /*21f0*/  STS.64 [R12+0x2000], R20 ;  /* 0x002000140c007388 */ /* 0x0003e20000000a00 */
[----:B------:R-:W-:Y:S01]  /*2200*/  FADD R42, R17, -1 ;  /* 0xbf800000112a7421 */ /* 0x000fe20000000000 */
[-C--:B------:R-:W-:Y:S02]  /*2210*/  LEA.HI.X.SX32 R9, R9, R0.reuse, 0x1, P5 ;  /* 0x0000000009097211 */ /* 0x080fe400028f0eff */
[----:B------:R-:W-:Y:S01]  /*2220*/  BAR.SYNC.DEFER_BLOCKING 0x0 ;  /* 0x0000000000007b1d */ /* 0x000fe20000010000 */
[----:B------:R-:W-:Y:S02]  /*2230*/  LEA.HI.X.SX32 R7, R7, R0, 0x1, P3 ;  /* 0x0000000007077211 */ /* 0x000fe400018f0eff */
[----:B0-----:R-:W-:Y:S02]  /*2240*/  LEA R19, R44, R16, 0x1 ;  /* 0x000000102c137211 */ /* 0x001fe400078e08ff */
[----:B-1----:R-:W-:-:S03]  /*2250*/  LEA R12, P4, R16, R5, 0x1 ;  /* 0x00000005100c7211 */ /* 0x002fc600078808ff */
[----:B------:R-:W-:Y:S02]  /*2260*/  IMAD R20, R44, 0x2, R19 ;  /* 0x000000022c147824 */ /* 0x000fe400078e0213 */
[----:B------:R-:W-:Y:S01]  /*2270*/  FFMA.FTZ R21, R42, R33, -0.16845393180847167969 ;  /* 0xbe2c7f302a157423 */ /* 0x000fe20000010021 */
[----:B------:R-:W-:Y:S02]  /*2280*/  LEA.HI.X.SX32 R13, R16, R0, 0x1, P4 ;  /* 0x00000000100d7211 */ /* 0x000fe400020f0eff */
[----:B------:R-:W-:Y:S01]  /*2290*/  LEA R24, R44, R20, 0x1 ;  /* 0x000000142c187211 */ /* 0x000fe200078e08ff */
[----:B------:R-:W-:Y:S01]  /*22a0*/  FFMA.FTZ R23, R42, R21, 0.1716887056827545166 ;  /* 0x3e2fcf2a2a177423 */ /* 0x000fe20000010015 */
[-C--:B------:R-:W-:Y:S02]  /*22b0*/  LEA R16, P3, R19, R5.reuse, 0x1 ;  /* 0x0000000513107211 */ /* 0x080fe400078608ff */
[----:B------:R-:W-:Y:S01]  /*22c0*/  LEA R18, P4, R20, R5, 0x1 ;  /* 0x0000000514127211 */ /* 0x000fe200078808ff */
[----:B------:R-:W-:Y:S01]  /*22d0*/  FFMA.FTZ R25, R42, R23, -0.17900948226451873779 ;  /* 0xbe374e432a197423 */ /* 0x000fe20000010017 */
[----:B------:R-:W-:-:S02]  /*22e0*/  LEA R26, R44, R24, 0x1 ;  /* 0x000000182c1a7211 */ /* 0x000fc400078e08ff */
[-C--:B------:R-:W-:Y:S01]  /*22f0*/  LEA.HI.X.SX32 R17, R19, R0.reuse, 0x1, P3 ;  /* 0x0000000013117211 */ /* 0x080fe200018f0eff */
[----:B------:R-:W-:Y:S01]  /*2300*/  FFMA.FTZ R29, R42, R25, 0.20512372255325317383 ;  /* 0x3e520bf42a1d7423 */ /* 0x000fe20000010019 */
[-C--:B------:R-:W-:Y:S01]  /*2310*/  LEA.HI.X.SX32 R19, R20, R0.reuse, 0x1, P4 ;  /* 0x0000000014137211 */ /* 0x080fe200020f0eff */
[----:B------:R-:W-:Y:S01]  /*2320*/  IMAD R27, R44, 0x2, R26 ;  /* 0x000000022c1b7824 */ /* 0x000fe200078e021a */
[-C--:B------:R-:W-:Y:S01]  /*2330*/  LEA R20, P3, R24, R5.reuse, 0x1 ;  /* 0x0000000518147211 */ /* 0x080fe200078608ff */
[----:B------:R-:W-:Y:S01]  /*2340*/  LDS.64 R46, [R34] ;  /* 0x00000000222e7984 */ /* 0x000fe20000000a00 */
[----:B------:R-:W-:Y:S01]  /*2350*/  LEA R22, P4, R26, R5, 0x1 ;  /* 0x000000051a167211 */ /* 0x000fe200078808ff */
[----:B------:R-:W-:Y:S01]  /*2360*/  FFMA.FTZ R29, R42, R29, -0.24046532809734344482 ;  /* 0xbe763c8b2a1d7423 */ /* 0x000fe2000001001d */
[-C--:B------:R-:W-:Y:S01]  /*2370*/  LEA.HI.X.SX32 R21, R24, R0.reuse, 0x1, P3 ;  /* 0x0000000018157211 */ /* 0x080fe200018f0eff */
[----:B------:R0:W-:Y:S01]  /*2380*/  LDS.64 R48, [R37] ;  /* 0x0000000025307984 */ /* 0x0001e20000000a00 */
[C---:B------:R-:W-:Y:S01]  /*2390*/  LEA R24, P3, R27.reuse, R5, 0x1 ;  /* 0x000000051b187211 */ /* 0x040fe200078608ff */
[----:B------:R-:W-:Y:S01]  /*23a0*/  FFMA.FTZ R29, R42, R29, 0.28857114911079406738 ;  /* 0x3e93bf992a1d7423 */ /* 0x000fe2000001001d */
[----:B------:R-:W-:Y:S01]  /*23b0*/  LEA R31, R44, R27, 0x1 ;  /* 0x0000001b2c1f7211 */ /* 0x000fe200078e08ff */
[----:B------:R1:W-:Y:S01]  /*23c0*/  LDS.64 R52, [R38] ;  /* 0x0000000026347984 */ /* 0x0003e20000000a00 */
[-C--:B------:R-:W-:Y:S01]  /*23d0*/  LEA.HI.X.SX32 R23, R26, R0.reuse, 0x1, P4 ;  /* 0x000000001a177211 */ /* 0x080fe200020f0eff */
[----:B------:R-:W-:Y:S01]  /*23e0*/  FFMA.FTZ R33, R42, R29, -0.36067417263984680176 ;  /* 0xbeb8aa492a217423 */ /* 0x000fe2000001001d */
[----:B------:R-:W-:-:S02]  /*23f0*/  LEA.HI.X.SX32 R25, R27, R0, 0x1, P3 ;  /* 0x000000001b197211 */ /* 0x000fc400018f0eff */
[----:B------:R-:W2:Y:S01]  /*2400*/  LDS.64 R26, [R59] ;  /* 0x000000003b1a7984 */ /* 0x000ea20000000a00 */
[----:B------:R-:W-:Y:S01]  /*2410*/  LEA R32, R44, R31, 0x1 ;  /* 0x0000001f2c207211 */ /* 0x000fe200078e08ff */
[----:B------:R-:W-:Y:S01]  /*2420*/  FFMA.FTZ R33, R42, R33, 0.48089820146560668945 ;  /* 0x3ef6384a2a217423 */ /* 0x000fe20000010021 */
[CC--:B------:R-:W-:Y:S02]  /*2430*/  LEA R28, P3, R31.reuse, R5.reuse, 0x1 ;  /* 0x000000051f1c7211 */ /* 0x0c0fe400078608ff */
[----:B------:R-:W-:Y:S01]  /*2440*/  LEA R30, P4, R32, R5, 0x1 ;  /* 0x00000005201e7211 */ /* 0x000fe200078808ff */
[----:B------:R-:W-:Y:S01]  /*2450*/  IMAD R35, R44, 0x2, R32 ;  /* 0x000000022c237824 */ /* 0x000fe200078e0220 */
[-C--:B------:R-:W-:Y:S01]  /*2460*/  LEA.HI.X.SX32 R29, R31, R0.reuse, 0x1, P3 ;  /* 0x000000001f1d7211 */ /* 0x080fe200018f0eff */
[----:B0-----:R-:W-:Y:S01]  /*2470*/  FFMA.FTZ R37, R42, R33, -0.72134751081466674805 ;  /* 0xbf38aa3b2a257423 */ /* 0x001fe20000010021 */
[----:B------:R-:W-:Y:S02]  /*2480*/  LEA.HI.X.SX32 R31, R32, R0, 0x1, P4 ;  /* 0x00000000201f7211 */ /* 0x000fe400020f0eff */
[----:B------:R-:W-:Y:S01]  /*2490*/  LEA R36, R44, R35, 0x1 ;  /* 0x000000232c247211 */ /* 0x000fe200078e08ff */
[----:B------:R-:W-:Y:S01]  /*24a0*/  FMUL R37, R42, R37 ;  /* 0x000000252a257220 */ /* 0x000fe20000400000 */
[----:B------:R-:W-:-:S02]  /*24b0*/  LEA R32, P3, R35, R5, 0x1 ;  /* 0x0000000523207211 */ /* 0x000fc400078608ff */
[----:B------:R-:W-:Y:S02]  /*24c0*/  LEA R39, R44, R36, 0x1 ;  /* 0x000000242c277211 */ /* 0x000fe400078e08ff */
[-C--:B------:R-:W-:Y:S02]  /*24d0*/  LEA R34, P4, R36, R5.reuse, 0x1 ;  /* 0x0000000524227211 */ /* 0x080fe400078808ff */
[-C--:B------:R-:W-:Y:S01]  /*24e0*/  LEA.HI.X.SX32 R33, R35, R0.reuse, 0x1, P3 ;  /* 0x0000000023217211 */ /* 0x080fe200018f0eff */
[----:B------:R-:W-:Y:S01]  /*24f0*/  IMAD R41, R44, 0x2, R39 ;  /* 0x000000022c297824 */ /* 0x000fe200078e0227 */
[----:B------:R-:W-:Y:S02]  /*2500*/  LEA.HI.X.SX32 R35, R36, R0, 0x1, P4 ;  /* 0x0000000024237211 */ /* 0x000fe400020f0eff */
[----:B------:R-:W-:Y:S02]  /*2510*/  LEA R36, P3, R39, R5, 0x1 ;  /* 0x0000000527247211 */ /* 0x000fe400078608ff */
[----:B------:R-:W-:-:S02]  /*2520*/  LEA R44, R44, R41, 0x1 ;  /* 0x000000292c2c7211 */ /* 0x000fc400078e08ff */
[-C--:B-1----:R-:W-:Y:S02]  /*2530*/  LEA R38, P4, R41, R5.reuse, 0x1 ;  /* 0x0000000529267211 */ /* 0x082fe400078808ff */
[----:B------:R-:W-:Y:S01]  /*2540*/  LEA R40, P5, R44, R5, 0x1 ;  /* 0x000000052c287211 */ /* 0x000fe200078a08ff */
[C---:B------:R-:W-:Y:S01]  /*2550*/  FMUL R5, R42.reuse, R37 ;  /* 0x000000252a057220 */ /* 0x040fe20000400000 */
[-C--:B------:R-:W-:Y:S02]  /*2560*/  LEA.HI.X.SX32 R37, R39, R0.reuse, 0x1, P3 ;  /* 0x0000000027257211 */ /* 0x080fe400018f0eff */
[-C--:B------:R-:W-:Y:S01]  /*2570*/  LEA.HI.X.SX32 R39, R41, R0.reuse, 0x1, P4 ;  /* 0x0000000029277211 */ /* 0x080fe200020f0eff */
[----:B------:R-:W-:Y:S01]  /*2580*/  FFMA.FTZ R42, R42, 1.4426950216293334961, R5 ;  /* 0x3fb8aa3b2a2a7823 */ /* 0x000fe20000010005 */
[----:B------:R-:W-:Y:S01]  /*2590*/  LEA.HI.X.SX32 R41, R44, R0, 0x1, P5 ;  /* 0x000000002c297211 */ /* 0x000fe200028f0eff */
[----:B------:R-:W-:Y:S01]  /*25a0*/  @P1 IMAD.MOV.U32 R5, RZ, RZ, 0x7f800000 ;  /* 0x7f800000ff051424 */ /* 0x000fe200078e00ff */
[----:B------:R-:W-:Y:S01]  /*25b0*/  @P2 MOV R0, 0x7f800000 ;  /* 0x7f80000000002802 */ /* 0x000fe20000000f00 */
[----:B------:R-:W-:Y:S01]  /*25c0*/  FADD R15, R15, R42 ;  /* 0x0000002a0f0f7221 */ /* 0x000fe20000000000 */
[----:B------:R-:W-:Y:S01]  /*25d0*/  FSETP.NEU.AND P3, PT, R3, RZ, PT ;  /* 0x000000ff0300720b */ /* 0x000fe20003f6d000 */
[----:B--2---:R0:W-:Y:S01]  /*25e0*/  STG.E.U16 [R10.64], R26 ;  /* 0x0000001a0a007986 */ /* 0x0041e2000c101504 */
[----:B------:R-:W-:Y:S01]  /*25f0*/  @P1 FFMA.FTZ R15, R4, R5, +INF ;  /* 0x7f800000040f1423 */ /* 0x000fe20000010005 */
[----:B------:R-:W-:Y:S01]  /*2600*/  PRMT R5, R47, 0x7632, R5 ;  /* 0x000076322f057816 */ /* 0x000fe20000000005 */
[----:B------:R-:W-:Y:S01]  /*2610*/  @P2 FFMA.FTZ R14, R3, R0, +INF ;  /* 0x7f800000030e2423 */ /* 0x000fe20000010000 */
[----:B------:R1:W-:Y:S01]  /*2620*/  STG.E.U16 [R8.64], R46 ;  /* 0x0000002e08007986 */ /* 0x0003e2000c101504 */
[----:B------:R-:W-:-:S02]  /*2630*/  PRMT R0, R26, 0x7632, R0 ;  /* 0x000076321a007816 */ /* 0x000fc40000000000 */
[----:B------:R-:W-:Y:S01]  /*2640*/  FSETP.NEU.AND P2, PT, R4, RZ, PT ;  /* 0x000000ff0400720b */ /* 0x000fe20003f4d000 */
[----:B------:R2:W-:Y:S01]  /*2650*/  STG.E.U16 [R6.64], R48 ;  /* 0x0000003006007986 */ /* 0x0005e2000c101504 */
[----:B------:R-:W-:Y:S02]  /*2660*/  PRMT R4, R48, 0x7632, R4 ;  /* 0x0000763230047816 */ /* 0x000fe40000000004 */
[----:B------:R-:W-:Y:S01]  /*2670*/  FSEL R3, R14, -INF , P3 ;  /* 0xff8000000e037808 */ /* 0x000fe20001800000 */
[----:B------:R-:W-:Y:S01]  /*2680*/  STG.E.U16 [R12.64], R52 ;  /* 0x000000340c007986 */ /* 0x000fe2000c101504 */
[----:B0-----:R-:W-:Y:S02]  /*2690*/  PRMT R11, R52, 0x7632, R11 ;  /* 0x00007632340b7816 */ /* 0x001fe4000000000b */
[----:B-1----:R-:W-:Y:S01]  /*26a0*/  PRMT R9, R46, 0x7632, R9 ;  /* 0x000076322e097816 */ /* 0x002fe20000000009 */
[----:B------:R0:W-:Y:S01]  /*26b0*/  STG.E.U16 [R16.64], R0 ;  /* 0x0000000010007986 */ /* 0x0001e2000c101504 */
[----:B------:R-:W-:Y:S01]  /*26c0*/  FFMA R70, R3, 0.69314718246459960938, R70 ;  /* 0x3f31721803467823 */ /* 0x000fe20000000046 */
[----:B--2---:R-:W-:-:S02]  /*26d0*/  PRMT R6, R53, 0x7632, R6 ;  /* 0x0000763235067816 */ /* 0x004fc40000000006 */
[----:B------:R1:W-:Y:S04]  /*26e0*/  STG.E.U16 [R18.64], R9 ;  /* 0x0000000912007986 */ /* 0x0003e8000c101504 */
[----:B------:R2:W-:Y:S04]  /*26f0*/  STG.E.U16 [R20.64], R4 ;  /* 0x0000000414007986 */ /* 0x0005e8000c101504 */
[----:B------:R2:W-:Y:S01]  /*2700*/  STG.E.U16 [R22.64], R11 ;  /* 0x0000000b16007986 */ /* 0x0005e2000c101504 */
[----:B0-----:R-:W-:Y:S02]  /*2710*/  PRMT R17, R27, 0x7632, R17 ;  /* 0x000076321b117816 */ /* 0x001fe40000000011 */
[----:B------:R-:W-:Y:S01]  /*2720*/  FSEL R0, R15, -INF , P2 ;  /* 0xff8000000f007808 */ /* 0x000fe20001000000 */
[----:B------:R2:W-:Y:S01]  /*2730*/  STG.E.U16 [R24.64], R27 ;  /* 0x0000001b18007986 */ /* 0x0005e2000c101504 */
[----:B-1----:R-:W-:-:S03]  /*2740*/  PRMT R19, R49, 0x7632, R19 ;  /* 0x0000763231137816 */ /* 0x002fc60000000013 */
[----:B------:R2:W-:Y:S01]  /*2750*/  STG.E.U16 [R28.64], R47 ;  /* 0x0000002f1c007986 */ /* 0x0005e2000c101504 */
[----:B------:R-:W-:-:S03]  /*2760*/  FFMA R71, R0, 0.69314718246459960938, R71 ;  /* 0x3f31721800477823 */ /* 0x000fc60000000047 */
[----:B------:R2:W-:Y:S04]  /*2770*/  STG.E.U16 [R30.64], R49 ;  /* 0x000000311e007986 */ /* 0x0005e8000c101504 */
[----:B------:R2:W-:Y:S04]  /*2780*/  STG.E.U16 [R32.64], R53 ;  /* 0x0000003520007986 */ /* 0x0005e8000c101504 */
[----:B------:R2:W-:Y:S04]  /*2790*/  STG.E.U16 [R34.64], R17 ;  /* 0x0000001122007986 */ /* 0x0005e8000c101504 */
[----:B------:R2:W-:Y:S04]  /*27a0*/  STG.E.U16 [R36.64], R5 ;  /* 0x0000000524007986 */ /* 0x0005e8000c101504 */
[----:B------:R2:W-:Y:S04]  /*27b0*/  STG.E.U16 [R38.64], R19 ;  /* 0x0000001326007986 */ /* 0x0005e8000c101504 */
[----:B------:R2:W-:Y:S04]  /*27c0*/  STG.E.U16 [R40.64], R6 ;  /* 0x0000000628007986 */ /* 0x0005e8000c101504 */
[----:B------:R-:W-:Y:S06]  /*27d0*/  BAR.SYNC.DEFER_BLOCKING 0x0 ;  /* 0x0000000000007b1d */ /* 0x000fec0000010000 */
[----:B------:R2:W-:Y:S04]  /*27e0*/  STS.64 [R58], R70 ;  /* 0x000000463a007388 */ /* 0x0005e80000000a00 */
[----:B------:R-:W-:Y:S06]  /*27f0*/  BAR.SYNC.DEFER_BLOCKING 0x0 ;  /* 0x0000000000007b1d */ /* 0x000fec0000010000 */
[----:B------:R-:W-:Y:S05]  /*2800*/  @P0 EXIT ;  /* 0x000000000000094d */ /* 0x000fea0003800000 */
[----:B--2---:R-:W0:Y:S01]  /*2810*/  LDS R3, [R2] ;  /* 0x0000000002037984 */ /* 0x004e220000000800 */
[----:B------:R-:W-:Y:S01]  /*2820*/  IMAD R50, R50, c[0x0][0x1cc], RZ ;  /* 0x0000730032327a24 */ /* 0x000fe200078e02ff */
[C---:B------:R-:W-:Y:S01]  /*2830*/  SHF.L.U32 R5, R51.reuse, 0x2, RZ ;  /* 0x0000000233057819 */ /* 0x040fe200000006ff */
[----:B------:R-:W-:-:S03]  /*2840*/  IMAD.HI R51, R51, 0x4, RZ ;  /* 0x0000000433337827 */ /* 0x000fc600078e02ff */
[C---:B------:R-:W-:Y:S01]  /*2850*/  SHF.L.U32 R4, R50.reuse, 0x2, RZ ;  /* 0x0000000232047819 */ /* 0x040fe200000006ff */
[----:B------:R-:W-:-:S03]  /*2860*/  IMAD.HI R50, R50, 0x4, RZ ;  /* 0x0000000432327827 */ /* 0x000fc600078e02ff */
[----:B------:R-:W-:-:S04]  /*2870*/  IADD3 R4, P0, P1, R5, c[0x0][0x180], R4 ;  /* 0x0000600005047a10 */ /* 0x000fc8000791e004 */
[----:B------:R-:W-:-:S05]  /*2880*/  IADD3.X R5, R51, c[0x0][0x184], R50, P0, P1 ;  /* 0x0000610033057a10 */ /* 0x000fca00007e2432 */
[----:B0-----:R-:W-:Y:S01]  /*2890*/  STG.E [R4.64], R3 ;  /* 0x0000000304007986 */ /* 0x001fe2000c101904 */
[----:B------:R-:W-:Y:S05]  /*28a0*/  EXIT ;  /* 0x000000000000794d */ /* 0x000fea0003800000 */
.L_x_2:
[----:B------:R-:W-:-:S00]  /*28b0*/  BRA `(.L_x_2) ;  /* 0xfffffff000007947 */ /* 0x000fc0000383ffff */
[----:B------:R-:W-:-:S00]  /*28c0*/  NOP ;  /* 0x0000000000007918 */ /* 0x000fc00000000000 */
        /* <DEDUP_REMOVED lines=11> */
.L_x_3:


//--------------------- .nv.global.init           --------------------------
	.section	.nv.global.init,"aw",@progbits
.nv.global.init:
	.type		_$_str,@object
	.size		_$_str,(.L_0 - _$_str)
_$_str:
        /*0000*/ 	.byte	0x5f, 0x5f, 0x43, 0x55, 0x44, 0x41, 0x5f, 0x46, 0x54, 0x5a, 0x00
.L_0:


//--------------------- .nv.shared.attn_fwd       --------------------------
	.section	.nv.shared.attn_fwd,"aw",@nobits
	.sectionflags	@""
	.align	16
